//
// Generated by NVIDIA NVVM Compiler
//
// Compiler Build ID: CL-36424714
// Cuda compilation tools, release 13.0, V13.0.88
// Based on NVVM 20.0.0
//

.version 9.0
.target sm_100
.address_size 64

	// .globl	softmax_rows
.global .align 4 .b8 precalc_xorwow_matrix[102400];
.global .align 4 .b8 precalc_xorwow_offset_matrix[102400];
.global .align 4 .b8 mrg32k3aM1[2304];
.global .align 4 .b8 mrg32k3aM2[2304];
.global .align 4 .b8 mrg32k3aM1SubSeq[2016];
.global .align 4 .b8 mrg32k3aM2SubSeq[2016];
.global .align 4 .b8 mrg32k3aM1Seq[2304];
.global .align 4 .b8 mrg32k3aM2Seq[2304];
.const .align 8 .b8 __cr_lgamma_table[72];

.visible .entry softmax_rows(
	.param .u64 .ptr .align 1 softmax_rows_param_0,
	.param .u64 .ptr .align 1 softmax_rows_param_1,
	.param .u32 softmax_rows_param_2,
	.param .u32 softmax_rows_param_3
)
{
	.reg .pred 	%p<25>;
	.reg .b32 	%r<78>;
	.reg .b32 	%f<7>;
	.reg .b64 	%rd<44>;
	.reg .b64 	%fd<149>;

	ld.param.u64 	%rd19, [softmax_rows_param_0];
	ld.param.u64 	%rd20, [softmax_rows_param_1];
	ld.param.u32 	%r30, [softmax_rows_param_2];
	ld.param.u32 	%r29, [softmax_rows_param_3];
	cvta.to.global.u64 	%rd1, %rd20;
	mov.u32 	%r1, %ctaid.x;
	setp.ge.s32 	%p1, %r1, %r30;
	@%p1 bra 	$L__BB0_30;
	cvta.to.global.u64 	%rd2, %rd19;
	mul.lo.s32 	%r31, %r29, %r1;
	cvt.s64.s32 	%rd3, %r31;
	mul.wide.s32 	%rd21, %r31, 8;
	add.s64 	%rd4, %rd2, %rd21;
	setp.lt.s32 	%p2, %r29, 1;
	mov.f64 	%fd145, 0d0000000000000000;
	@%p2 bra 	$L__BB0_17;
	setp.eq.s32 	%p3, %r29, 1;
	mov.f64 	%fd145, 0d0000000000000000;
	mov.b64 	%rd39, 0;
	@%p3 bra 	$L__BB0_12;
	and.b32  	%r32, %r29, 2147483646;
	neg.s32 	%r72, %r32;
	shl.b64 	%rd23, %rd3, 3;
	add.s64 	%rd24, %rd23, 8;
	add.s64 	%rd41, %rd2, %rd24;
	add.s64 	%rd40, %rd1, %rd24;
	mov.f64 	%fd145, 0d0000000000000000;
$L__BB0_4:
	ld.global.f64 	%fd11, [%rd40+-8];
	fma.rn.f64 	%fd27, %fd11, 0d3FF71547652B82FE, 0d4338000000000000;
	{
	.reg .b32 %temp; 
	mov.b64 	{%r10, %temp}, %fd27;
	}
	mov.f64 	%fd28, 0dC338000000000000;
	add.rn.f64 	%fd29, %fd27, %fd28;
	fma.rn.f64 	%fd30, %fd29, 0dBFE62E42FEFA39EF, %fd11;
	fma.rn.f64 	%fd31, %fd29, 0dBC7ABC9E3B39803F, %fd30;
	fma.rn.f64 	%fd32, %fd31, 0d3E5ADE1569CE2BDF, 0d3E928AF3FCA213EA;
	fma.rn.f64 	%fd33, %fd32, %fd31, 0d3EC71DEE62401315;
	fma.rn.f64 	%fd34, %fd33, %fd31, 0d3EFA01997C89EB71;
	fma.rn.f64 	%fd35, %fd34, %fd31, 0d3F2A01A014761F65;
	fma.rn.f64 	%fd36, %fd35, %fd31, 0d3F56C16C1852B7AF;
	fma.rn.f64 	%fd37, %fd36, %fd31, 0d3F81111111122322;
	fma.rn.f64 	%fd38, %fd37, %fd31, 0d3FA55555555502A1;
	fma.rn.f64 	%fd39, %fd38, %fd31, 0d3FC5555555555511;
	fma.rn.f64 	%fd40, %fd39, %fd31, 0d3FE000000000000B;
	fma.rn.f64 	%fd41, %fd40, %fd31, 0d3FF0000000000000;
	fma.rn.f64 	%fd42, %fd41, %fd31, 0d3FF0000000000000;
	{
	.reg .b32 %temp; 
	mov.b64 	{%r11, %temp}, %fd42;
	}
	{
	.reg .b32 %temp; 
	mov.b64 	{%temp, %r12}, %fd42;
	}
	shl.b32 	%r33, %r10, 20;
	add.s32 	%r34, %r33, %r12;
	mov.b64 	%fd147, {%r11, %r34};
	{
	.reg .b32 %temp; 
	mov.b64 	{%temp, %r35}, %fd11;
	}
	mov.b32 	%f4, %r35;
	abs.f32 	%f2, %f4;
	setp.lt.f32 	%p4, %f2, 0f4086232B;
	@%p4 bra 	$L__BB0_7;
	setp.lt.f64 	%p5, %fd11, 0d0000000000000000;
	add.f64 	%fd43, %fd11, 0d7FF0000000000000;
	selp.f64 	%fd147, 0d0000000000000000, %fd43, %p5;
	setp.geu.f32 	%p6, %f2, 0f40874800;
	@%p6 bra 	$L__BB0_7;
	shr.u32 	%r36, %r10, 31;
	add.s32 	%r37, %r10, %r36;
	shr.s32 	%r38, %r37, 1;
	shl.b32 	%r39, %r38, 20;
	add.s32 	%r40, %r12, %r39;
	mov.b64 	%fd44, {%r11, %r40};
	sub.s32 	%r41, %r10, %r38;
	shl.b32 	%r42, %r41, 20;
	add.s32 	%r43, %r42, 1072693248;
	mov.b32 	%r44, 0;
	mov.b64 	%fd45, {%r44, %r43};
	mul.f64 	%fd147, %fd45, %fd44;
$L__BB0_7:
	st.global.f64 	[%rd41+-8], %fd147;
	add.f64 	%fd16, %fd145, %fd147;
	ld.global.f64 	%fd17, [%rd40];
	fma.rn.f64 	%fd46, %fd17, 0d3FF71547652B82FE, 0d4338000000000000;
	{
	.reg .b32 %temp; 
	mov.b64 	{%r13, %temp}, %fd46;
	}
	mov.f64 	%fd47, 0dC338000000000000;
	add.rn.f64 	%fd48, %fd46, %fd47;
	fma.rn.f64 	%fd49, %fd48, 0dBFE62E42FEFA39EF, %fd17;
	fma.rn.f64 	%fd50, %fd48, 0dBC7ABC9E3B39803F, %fd49;
	fma.rn.f64 	%fd51, %fd50, 0d3E5ADE1569CE2BDF, 0d3E928AF3FCA213EA;
	fma.rn.f64 	%fd52, %fd51, %fd50, 0d3EC71DEE62401315;
	fma.rn.f64 	%fd53, %fd52, %fd50, 0d3EFA01997C89EB71;
	fma.rn.f64 	%fd54, %fd53, %fd50, 0d3F2A01A014761F65;
	fma.rn.f64 	%fd55, %fd54, %fd50, 0d3F56C16C1852B7AF;
	fma.rn.f64 	%fd56, %fd55, %fd50, 0d3F81111111122322;
	fma.rn.f64 	%fd57, %fd56, %fd50, 0d3FA55555555502A1;
	fma.rn.f64 	%fd58, %fd57, %fd50, 0d3FC5555555555511;
	fma.rn.f64 	%fd59, %fd58, %fd50, 0d3FE000000000000B;
	fma.rn.f64 	%fd60, %fd59, %fd50, 0d3FF0000000000000;
	fma.rn.f64 	%fd61, %fd60, %fd50, 0d3FF0000000000000;
	{
	.reg .b32 %temp; 
	mov.b64 	{%r14, %temp}, %fd61;
	}
	{
	.reg .b32 %temp; 
	mov.b64 	{%temp, %r15}, %fd61;
	}
	shl.b32 	%r45, %r13, 20;
	add.s32 	%r46, %r45, %r15;
	mov.b64 	%fd148, {%r14, %r46};
	{
	.reg .b32 %temp; 
	mov.b64 	{%temp, %r47}, %fd17;
	}
	mov.b32 	%f5, %r47;
	abs.f32 	%f3, %f5;
	setp.lt.f32 	%p7, %f3, 0f4086232B;
	@%p7 bra 	$L__BB0_10;
	setp.lt.f64 	%p8, %fd17, 0d0000000000000000;
	add.f64 	%fd62, %fd17, 0d7FF0000000000000;
	selp.f64 	%fd148, 0d0000000000000000, %fd62, %p8;
	setp.geu.f32 	%p9, %f3, 0f40874800;
	@%p9 bra 	$L__BB0_10;
	shr.u32 	%r48, %r13, 31;
	add.s32 	%r49, %r13, %r48;
	shr.s32 	%r50, %r49, 1;
	shl.b32 	%r51, %r50, 20;
	add.s32 	%r52, %r15, %r51;
	mov.b64 	%fd63, {%r14, %r52};
	sub.s32 	%r53, %r13, %r50;
	shl.b32 	%r54, %r53, 20;
	add.s32 	%r55, %r54, 1072693248;
	mov.b32 	%r56, 0;
	mov.b64 	%fd64, {%r56, %r55};
	mul.f64 	%fd148, %fd64, %fd63;
$L__BB0_10:
	st.global.f64 	[%rd41], %fd148;
	add.f64 	%fd145, %fd16, %fd148;
	add.s32 	%r72, %r72, 2;
	add.s64 	%rd41, %rd41, 16;
	add.s64 	%rd40, %rd40, 16;
	setp.eq.s32 	%p10, %r72, 0;
	@%p10 bra 	$L__BB0_11;
	bra.uni 	$L__BB0_4;
$L__BB0_11:
	cvt.u64.u32 	%rd39, %r32;
$L__BB0_12:
	and.b32  	%r58, %r29, 1;
	setp.eq.b32 	%p11, %r58, 1;
	not.pred 	%p12, %p11;
	@%p12 bra 	$L__BB0_17;
	add.s64 	%rd25, %rd39, %rd3;
	shl.b64 	%rd26, %rd25, 3;
	add.s64 	%rd27, %rd1, %rd26;
	ld.global.f64 	%fd3, [%rd27];
	fma.rn.f64 	%fd65, %fd3, 0d3FF71547652B82FE, 0d4338000000000000;
	{
	.reg .b32 %temp; 
	mov.b64 	{%r3, %temp}, %fd65;
	}
	mov.f64 	%fd66, 0dC338000000000000;
	add.rn.f64 	%fd67, %fd65, %fd66;
	fma.rn.f64 	%fd68, %fd67, 0dBFE62E42FEFA39EF, %fd3;
	fma.rn.f64 	%fd69, %fd67, 0dBC7ABC9E3B39803F, %fd68;
	fma.rn.f64 	%fd70, %fd69, 0d3E5ADE1569CE2BDF, 0d3E928AF3FCA213EA;
	fma.rn.f64 	%fd71, %fd70, %fd69, 0d3EC71DEE62401315;
	fma.rn.f64 	%fd72, %fd71, %fd69, 0d3EFA01997C89EB71;
	fma.rn.f64 	%fd73, %fd72, %fd69, 0d3F2A01A014761F65;
	fma.rn.f64 	%fd74, %fd73, %fd69, 0d3F56C16C1852B7AF;
	fma.rn.f64 	%fd75, %fd74, %fd69, 0d3F81111111122322;
	fma.rn.f64 	%fd76, %fd75, %fd69, 0d3FA55555555502A1;
	fma.rn.f64 	%fd77, %fd76, %fd69, 0d3FC5555555555511;
	fma.rn.f64 	%fd78, %fd77, %fd69, 0d3FE000000000000B;
	fma.rn.f64 	%fd79, %fd78, %fd69, 0d3FF0000000000000;
	fma.rn.f64 	%fd80, %fd79, %fd69, 0d3FF0000000000000;
	{
	.reg .b32 %temp; 
	mov.b64 	{%r4, %temp}, %fd80;
	}
	{
	.reg .b32 %temp; 
	mov.b64 	{%temp, %r5}, %fd80;
	}
	shl.b32 	%r59, %r3, 20;
	add.s32 	%r60, %r59, %r5;
	mov.b64 	%fd144, {%r4, %r60};
	{
	.reg .b32 %temp; 
	mov.b64 	{%temp, %r61}, %fd3;
	}
	mov.b32 	%f6, %r61;
	abs.f32 	%f1, %f6;
	setp.lt.f32 	%p13, %f1, 0f4086232B;
	@%p13 bra 	$L__BB0_16;
	setp.lt.f64 	%p14, %fd3, 0d0000000000000000;
	add.f64 	%fd81, %fd3, 0d7FF0000000000000;
	selp.f64 	%fd144, 0d0000000000000000, %fd81, %p14;
	setp.geu.f32 	%p15, %f1, 0f40874800;
	@%p15 bra 	$L__BB0_16;
	shr.u32 	%r62, %r3, 31;
	add.s32 	%r63, %r3, %r62;
	shr.s32 	%r64, %r63, 1;
	shl.b32 	%r65, %r64, 20;
	add.s32 	%r66, %r5, %r65;
	mov.b64 	%fd82, {%r4, %r66};
	sub.s32 	%r67, %r3, %r64;
	shl.b32 	%r68, %r67, 20;
	add.s32 	%r69, %r68, 1072693248;
	mov.b32 	%r70, 0;
	mov.b64 	%fd83, {%r70, %r69};
	mul.f64 	%fd144, %fd83, %fd82;
$L__BB0_16:
	shl.b64 	%rd28, %rd39, 3;
	add.s64 	%rd29, %rd4, %rd28;
	st.global.f64 	[%rd29], %fd144;
	add.f64 	%fd145, %fd145, %fd144;
$L__BB0_17:
	setp.lt.s32 	%p16, %r29, 1;
	@%p16 bra 	$L__BB0_30;
	and.b32  	%r6, %r29, 15;
	setp.lt.u32 	%p17, %r29, 16;
	mov.b32 	%r74, 0;
	@%p17 bra 	$L__BB0_21;
	and.b32  	%r74, %r29, 2147483632;
	neg.s32 	%r73, %r74;
	shl.b64 	%rd30, %rd3, 3;
	add.s64 	%rd31, %rd30, %rd2;
	add.s64 	%rd42, %rd31, 64;
$L__BB0_20:
	.pragma "nounroll";
	ld.global.f64 	%fd84, [%rd42+-64];
	div.rn.f64 	%fd85, %fd84, %fd145;
	st.global.f64 	[%rd42+-64], %fd85;
	ld.global.f64 	%fd86, [%rd42+-56];
	div.rn.f64 	%fd87, %fd86, %fd145;
	st.global.f64 	[%rd42+-56], %fd87;
	ld.global.f64 	%fd88, [%rd42+-48];
	div.rn.f64 	%fd89, %fd88, %fd145;
	st.global.f64 	[%rd42+-48], %fd89;
	ld.global.f64 	%fd90, [%rd42+-40];
	div.rn.f64 	%fd91, %fd90, %fd145;
	st.global.f64 	[%rd42+-40], %fd91;
	ld.global.f64 	%fd92, [%rd42+-32];
	div.rn.f64 	%fd93, %fd92, %fd145;
	st.global.f64 	[%rd42+-32], %fd93;
	ld.global.f64 	%fd94, [%rd42+-24];
	div.rn.f64 	%fd95, %fd94, %fd145;
	st.global.f64 	[%rd42+-24], %fd95;
	ld.global.f64 	%fd96, [%rd42+-16];
	div.rn.f64 	%fd97, %fd96, %fd145;
	st.global.f64 	[%rd42+-16], %fd97;
	ld.global.f64 	%fd98, [%rd42+-8];
	div.rn.f64 	%fd99, %fd98, %fd145;
	st.global.f64 	[%rd42+-8], %fd99;
	ld.global.f64 	%fd100, [%rd42];
	div.rn.f64 	%fd101, %fd100, %fd145;
	st.global.f64 	[%rd42], %fd101;
	ld.global.f64 	%fd102, [%rd42+8];
	div.rn.f64 	%fd103, %fd102, %fd145;
	st.global.f64 	[%rd42+8], %fd103;
	ld.global.f64 	%fd104, [%rd42+16];
	div.rn.f64 	%fd105, %fd104, %fd145;
	st.global.f64 	[%rd42+16], %fd105;
	ld.global.f64 	%fd106, [%rd42+24];
	div.rn.f64 	%fd107, %fd106, %fd145;
	st.global.f64 	[%rd42+24], %fd107;
	ld.global.f64 	%fd108, [%rd42+32];
	div.rn.f64 	%fd109, %fd108, %fd145;
	st.global.f64 	[%rd42+32], %fd109;
	ld.global.f64 	%fd110, [%rd42+40];
	div.rn.f64 	%fd111, %fd110, %fd145;
	st.global.f64 	[%rd42+40], %fd111;
	ld.global.f64 	%fd112, [%rd42+48];
	div.rn.f64 	%fd113, %fd112, %fd145;
	st.global.f64 	[%rd42+48], %fd113;
	ld.global.f64 	%fd114, [%rd42+56];
	div.rn.f64 	%fd115, %fd114, %fd145;
	st.global.f64 	[%rd42+56], %fd115;
	add.s32 	%r73, %r73, 16;
	add.s64 	%rd42, %rd42, 128;
	setp.ne.s32 	%p18, %r73, 0;
	@%p18 bra 	$L__BB0_20;
$L__BB0_21:
	setp.eq.s32 	%p19, %r6, 0;
	@%p19 bra 	$L__BB0_30;
	and.b32  	%r20, %r29, 7;
	setp.lt.u32 	%p20, %r6, 8;
	@%p20 bra 	$L__BB0_24;
	mul.wide.u32 	%rd32, %r74, 8;
	add.s64 	%rd33, %rd4, %rd32;
	ld.global.f64 	%fd116, [%rd33];
	div.rn.f64 	%fd117, %fd116, %fd145;
	st.global.f64 	[%rd33], %fd117;
	ld.global.f64 	%fd118, [%rd33+8];
	div.rn.f64 	%fd119, %fd118, %fd145;
	st.global.f64 	[%rd33+8], %fd119;
	ld.global.f64 	%fd120, [%rd33+16];
	div.rn.f64 	%fd121, %fd120, %fd145;
	st.global.f64 	[%rd33+16], %fd121;
	ld.global.f64 	%fd122, [%rd33+24];
	div.rn.f64 	%fd123, %fd122, %fd145;
	st.global.f64 	[%rd33+24], %fd123;
	ld.global.f64 	%fd124, [%rd33+32];
	div.rn.f64 	%fd125, %fd124, %fd145;
	st.global.f64 	[%rd33+32], %fd125;
	ld.global.f64 	%fd126, [%rd33+40];
	div.rn.f64 	%fd127, %fd126, %fd145;
	st.global.f64 	[%rd33+40], %fd127;
	ld.global.f64 	%fd128, [%rd33+48];
	div.rn.f64 	%fd129, %fd128, %fd145;
	st.global.f64 	[%rd33+48], %fd129;
	ld.global.f64 	%fd130, [%rd33+56];
	div.rn.f64 	%fd131, %fd130, %fd145;
	st.global.f64 	[%rd33+56], %fd131;
	add.s32 	%r74, %r74, 8;
$L__BB0_24:
	setp.eq.s32 	%p21, %r20, 0;
	@%p21 bra 	$L__BB0_30;
	and.b32  	%r23, %r29, 3;
	setp.lt.u32 	%p22, %r20, 4;
	@%p22 bra 	$L__BB0_27;
	mul.wide.u32 	%rd34, %r74, 8;
	add.s64 	%rd35, %rd4, %rd34;
	ld.global.f64 	%fd132, [%rd35];
	div.rn.f64 	%fd133, %fd132, %fd145;
	st.global.f64 	[%rd35], %fd133;
	ld.global.f64 	%fd134, [%rd35+8];
	div.rn.f64 	%fd135, %fd134, %fd145;
	st.global.f64 	[%rd35+8], %fd135;
	ld.global.f64 	%fd136, [%rd35+16];
	div.rn.f64 	%fd137, %fd136, %fd145;
	st.global.f64 	[%rd35+16], %fd137;
	ld.global.f64 	%fd138, [%rd35+24];
	div.rn.f64 	%fd139, %fd138, %fd145;
	st.global.f64 	[%rd35+24], %fd139;
	add.s32 	%r74, %r74, 4;
$L__BB0_27:
	setp.eq.s32 	%p23, %r23, 0;
	@%p23 bra 	$L__BB0_30;
	shl.b64 	%rd36, %rd3, 3;
	mul.wide.u32 	%rd37, %r74, 8;
	add.s64 	%rd38, %rd36, %rd37;
	add.s64 	%rd43, %rd2, %rd38;
	neg.s32 	%r77, %r23;
$L__BB0_29:
	.pragma "nounroll";
	ld.global.f64 	%fd140, [%rd43];
	div.rn.f64 	%fd141, %fd140, %fd145;
	st.global.f64 	[%rd43], %fd141;
	add.s64 	%rd43, %rd43, 8;
	add.s32 	%r77, %r77, 1;
	setp.ne.s32 	%p24, %r77, 0;
	@%p24 bra 	$L__BB0_29;
$L__BB0_30:
	ret;

}
	// .globl	dropout
.visible .entry dropout(
	.param .u64 .ptr .align 1 dropout_param_0,
	.param .u64 .ptr .align 1 dropout_param_1,
	.param .u32 dropout_param_2,
	.param .u32 dropout_param_3,
	.param .f64 dropout_param_4,
	.param .u64 dropout_param_5
)
{
	.reg .pred 	%p<16>;
	.reg .b32 	%r<189>;
	.reg .b64 	%rd<50>;
	.reg .b64 	%fd<44>;

	ld.param.u64 	%rd11, [dropout_param_0];
	ld.param.u64 	%rd12, [dropout_param_1];
	ld.param.u32 	%r47, [dropout_param_2];
	ld.param.u32 	%r46, [dropout_param_3];
	ld.param.f64 	%fd15, [dropout_param_4];
	ld.param.u64 	%rd10, [dropout_param_5];
	cvta.to.global.u64 	%rd1, %rd11;
	cvta.to.global.u64 	%rd2, %rd12;
	mov.u32 	%r1, %ctaid.x;
	setp.ge.s32 	%p1, %r1, %r47;
	@%p1 bra 	$L__BB1_24;
	cvt.u64.u32 	%rd13, %r1;
	add.s64 	%rd14, %rd10, %rd13;
	cvt.u32.u64 	%r48, %rd14;
	xor.b32  	%r49, %r48, -1429050551;
	mul.lo.s32 	%r2, %r49, 1099087573;
	{ .reg .b32 tmp; mov.b64 {tmp, %r50}, %rd14; }
	xor.b32  	%r51, %r50, -136515619;
	mul.lo.s32 	%r3, %r51, -1703105765;
	add.s32 	%r52, %r2, %r3;
	add.s32 	%r178, %r52, 6615241;
	mul.lo.s32 	%r53, %r46, %r1;
	cvt.s64.s32 	%rd3, %r53;
	setp.lt.s32 	%p2, %r46, 1;
	@%p2 bra 	$L__BB1_24;
	add.s32 	%r183, %r2, 5783321;
	xor.b32  	%r182, %r3, 88675123;
	add.s32 	%r181, %r3, 521288629;
	xor.b32  	%r180, %r2, 362436069;
	add.s32 	%r179, %r2, 123456789;
	and.b32  	%r10, %r46, 3;
	setp.lt.u32 	%p3, %r46, 4;
	mov.b32 	%r184, 0;
	@%p3 bra 	$L__BB1_13;
	and.b32  	%r184, %r46, 2147483644;
	mov.b32 	%r170, 0;
$L__BB1_4:
	.pragma "nounroll";
	shr.u32 	%r56, %r179, 2;
	xor.b32  	%r57, %r56, %r179;
	shl.b32 	%r58, %r183, 4;
	shl.b32 	%r59, %r57, 1;
	xor.b32  	%r60, %r58, %r59;
	xor.b32  	%r61, %r60, %r183;
	xor.b32  	%r19, %r61, %r57;
	add.s32 	%r62, %r178, %r19;
	add.s32 	%r63, %r62, 362437;
	shr.u32 	%r64, %r180, 2;
	xor.b32  	%r65, %r64, %r180;
	shl.b32 	%r66, %r19, 4;
	shl.b32 	%r67, %r65, 1;
	xor.b32  	%r68, %r67, %r66;
	xor.b32  	%r69, %r68, %r65;
	xor.b32  	%r20, %r69, %r19;
	add.s32 	%r70, %r178, %r20;
	add.s32 	%r71, %r70, 724874;
	cvt.u64.u32 	%rd15, %r63;
	mul.wide.u32 	%rd16, %r71, 2097152;
	xor.b64  	%rd17, %rd16, %rd15;
	cvt.rn.f64.u64 	%fd17, %rd17;
	fma.rn.f64 	%fd18, %fd17, 0d3CA0000000000000, 0d3C90000000000000;
	setp.lt.f64 	%p4, %fd18, %fd15;
	cvt.u64.u32 	%rd18, %r170;
	add.s64 	%rd4, %rd18, %rd3;
	shl.b64 	%rd19, %rd4, 3;
	add.s64 	%rd5, %rd2, %rd19;
	mov.f64 	%fd37, 0d0000000000000000;
	@%p4 bra 	$L__BB1_6;
	ld.global.f64 	%fd37, [%rd5];
$L__BB1_6:
	add.s64 	%rd6, %rd1, %rd19;
	st.global.f64 	[%rd6], %fd37;
	shr.u32 	%r72, %r181, 2;
	xor.b32  	%r73, %r72, %r181;
	shl.b32 	%r74, %r20, 4;
	shl.b32 	%r75, %r73, 1;
	xor.b32  	%r76, %r74, %r75;
	xor.b32  	%r77, %r76, %r20;
	xor.b32  	%r21, %r77, %r73;
	add.s32 	%r78, %r178, %r21;
	add.s32 	%r79, %r78, 1087311;
	shr.u32 	%r80, %r182, 2;
	xor.b32  	%r81, %r80, %r182;
	shl.b32 	%r82, %r21, 4;
	shl.b32 	%r83, %r81, 1;
	xor.b32  	%r84, %r83, %r82;
	xor.b32  	%r85, %r84, %r81;
	xor.b32  	%r179, %r85, %r21;
	add.s32 	%r86, %r178, %r179;
	add.s32 	%r87, %r86, 1449748;
	cvt.u64.u32 	%rd21, %r79;
	mul.wide.u32 	%rd22, %r87, 2097152;
	xor.b64  	%rd23, %rd22, %rd21;
	cvt.rn.f64.u64 	%fd20, %rd23;
	fma.rn.f64 	%fd21, %fd20, 0d3CA0000000000000, 0d3C90000000000000;
	setp.lt.f64 	%p5, %fd21, %fd15;
	mov.f64 	%fd38, 0d0000000000000000;
	@%p5 bra 	$L__BB1_8;
	ld.global.f64 	%fd38, [%rd5+8];
$L__BB1_8:
	st.global.f64 	[%rd6+8], %fd38;
	shr.u32 	%r88, %r183, 2;
	xor.b32  	%r89, %r88, %r183;
	shl.b32 	%r90, %r179, 4;
	shl.b32 	%r91, %r89, 1;
	xor.b32  	%r92, %r90, %r91;
	xor.b32  	%r93, %r92, %r179;
	xor.b32  	%r180, %r93, %r89;
	add.s32 	%r94, %r178, %r180;
	add.s32 	%r95, %r94, 1812185;
	shr.u32 	%r96, %r19, 2;
	xor.b32  	%r97, %r96, %r19;
	shl.b32 	%r98, %r180, 4;
	shl.b32 	%r99, %r97, 1;
	xor.b32  	%r100, %r99, %r98;
	xor.b32  	%r101, %r100, %r97;
	xor.b32  	%r181, %r101, %r180;
	add.s32 	%r102, %r178, %r181;
	add.s32 	%r103, %r102, 2174622;
	cvt.u64.u32 	%rd24, %r95;
	mul.wide.u32 	%rd25, %r103, 2097152;
	xor.b64  	%rd26, %rd25, %rd24;
	cvt.rn.f64.u64 	%fd23, %rd26;
	fma.rn.f64 	%fd24, %fd23, 0d3CA0000000000000, 0d3C90000000000000;
	setp.lt.f64 	%p6, %fd24, %fd15;
	mov.f64 	%fd39, 0d0000000000000000;
	@%p6 bra 	$L__BB1_10;
	ld.global.f64 	%fd39, [%rd5+16];
$L__BB1_10:
	st.global.f64 	[%rd6+16], %fd39;
	shr.u32 	%r104, %r20, 2;
	xor.b32  	%r105, %r104, %r20;
	shl.b32 	%r106, %r181, 4;
	shl.b32 	%r107, %r105, 1;
	xor.b32  	%r108, %r106, %r107;
	xor.b32  	%r109, %r108, %r181;
	xor.b32  	%r182, %r109, %r105;
	add.s32 	%r110, %r178, %r182;
	add.s32 	%r111, %r110, 2537059;
	shr.u32 	%r112, %r21, 2;
	xor.b32  	%r113, %r112, %r21;
	shl.b32 	%r114, %r182, 4;
	shl.b32 	%r115, %r113, 1;
	xor.b32  	%r116, %r115, %r114;
	xor.b32  	%r117, %r116, %r113;
	xor.b32  	%r183, %r117, %r182;
	add.s32 	%r178, %r178, 2899496;
	add.s32 	%r118, %r183, %r178;
	cvt.u64.u32 	%rd27, %r111;
	mul.wide.u32 	%rd28, %r118, 2097152;
	xor.b64  	%rd29, %rd28, %rd27;
	cvt.rn.f64.u64 	%fd26, %rd29;
	fma.rn.f64 	%fd27, %fd26, 0d3CA0000000000000, 0d3C90000000000000;
	setp.lt.f64 	%p7, %fd27, %fd15;
	mov.f64 	%fd40, 0d0000000000000000;
	@%p7 bra 	$L__BB1_12;
	ld.global.f64 	%fd40, [%rd5+24];
$L__BB1_12:
	st.global.f64 	[%rd6+24], %fd40;
	add.s32 	%r170, %r170, 4;
	setp.ne.s32 	%p8, %r170, %r184;
	@%p8 bra 	$L__BB1_4;
$L__BB1_13:
	setp.eq.s32 	%p9, %r10, 0;
	@%p9 bra 	$L__BB1_24;
	setp.eq.s32 	%p10, %r10, 1;
	@%p10 bra 	$L__BB1_20;
	shr.u32 	%r119, %r179, 2;
	xor.b32  	%r120, %r119, %r179;
	shl.b32 	%r121, %r183, 4;
	shl.b32 	%r122, %r120, 1;
	xor.b32  	%r123, %r121, %r122;
	xor.b32  	%r124, %r123, %r183;
	xor.b32  	%r36, %r124, %r120;
	add.s32 	%r125, %r178, %r36;
	add.s32 	%r126, %r125, 362437;
	shr.u32 	%r127, %r180, 2;
	xor.b32  	%r128, %r127, %r180;
	shl.b32 	%r129, %r36, 4;
	shl.b32 	%r130, %r128, 1;
	xor.b32  	%r131, %r130, %r129;
	xor.b32  	%r132, %r131, %r128;
	xor.b32  	%r37, %r132, %r36;
	add.s32 	%r133, %r178, %r37;
	add.s32 	%r134, %r133, 724874;
	cvt.u64.u32 	%rd30, %r126;
	mul.wide.u32 	%rd31, %r134, 2097152;
	xor.b64  	%rd32, %rd31, %rd30;
	cvt.rn.f64.u64 	%fd29, %rd32;
	fma.rn.f64 	%fd30, %fd29, 0d3CA0000000000000, 0d3C90000000000000;
	setp.lt.f64 	%p11, %fd30, %fd15;
	cvt.u64.u32 	%rd33, %r184;
	add.s64 	%rd7, %rd33, %rd3;
	shl.b64 	%rd34, %rd7, 3;
	add.s64 	%rd8, %rd2, %rd34;
	mov.f64 	%fd41, 0d0000000000000000;
	@%p11 bra 	$L__BB1_17;
	ld.global.f64 	%fd41, [%rd8];
$L__BB1_17:
	add.s64 	%rd9, %rd1, %rd34;
	st.global.f64 	[%rd9], %fd41;
	shr.u32 	%r135, %r181, 2;
	xor.b32  	%r136, %r135, %r181;
	shl.b32 	%r137, %r37, 4;
	shl.b32 	%r138, %r136, 1;
	xor.b32  	%r139, %r137, %r138;
	xor.b32  	%r140, %r139, %r37;
	xor.b32  	%r141, %r140, %r136;
	add.s32 	%r142, %r178, %r141;
	add.s32 	%r143, %r142, 1087311;
	shr.u32 	%r144, %r182, 2;
	xor.b32  	%r145, %r144, %r182;
	shl.b32 	%r146, %r141, 4;
	shl.b32 	%r147, %r145, 1;
	xor.b32  	%r148, %r147, %r146;
	xor.b32  	%r149, %r148, %r145;
	xor.b32  	%r38, %r149, %r141;
	add.s32 	%r178, %r178, 1449748;
	add.s32 	%r150, %r38, %r178;
	cvt.u64.u32 	%rd36, %r143;
	mul.wide.u32 	%rd37, %r150, 2097152;
	xor.b64  	%rd38, %rd37, %rd36;
	cvt.rn.f64.u64 	%fd32, %rd38;
	fma.rn.f64 	%fd33, %fd32, 0d3CA0000000000000, 0d3C90000000000000;
	setp.lt.f64 	%p12, %fd33, %fd15;
	mov.f64 	%fd42, 0d0000000000000000;
	@%p12 bra 	$L__BB1_19;
	ld.global.f64 	%fd42, [%rd8+8];
$L__BB1_19:
	st.global.f64 	[%rd9+8], %fd42;
	add.s32 	%r184, %r184, 2;
	mov.u32 	%r179, %r183;
	mov.u32 	%r180, %r36;
	mov.u32 	%r183, %r38;
$L__BB1_20:
	and.b32  	%r151, %r46, 1;
	setp.eq.b32 	%p13, %r151, 1;
	not.pred 	%p14, %p13;
	@%p14 bra 	$L__BB1_24;
	shr.u32 	%r152, %r179, 2;
	xor.b32  	%r153, %r152, %r179;
	shl.b32 	%r154, %r183, 4;
	shl.b32 	%r155, %r153, 1;
	xor.b32  	%r156, %r154, %r155;
	xor.b32  	%r157, %r156, %r183;
	xor.b32  	%r158, %r157, %r153;
	add.s32 	%r159, %r178, %r158;
	add.s32 	%r160, %r159, 362437;
	shr.u32 	%r161, %r180, 2;
	xor.b32  	%r162, %r161, %r180;
	shl.b32 	%r163, %r158, 4;
	shl.b32 	%r164, %r162, 1;
	xor.b32  	%r165, %r164, %r163;
	xor.b32  	%r166, %r165, %r162;
	xor.b32  	%r167, %r166, %r158;
	add.s32 	%r168, %r178, %r167;
	add.s32 	%r169, %r168, 724874;
	cvt.u64.u32 	%rd39, %r160;
	mul.wide.u32 	%rd40, %r169, 2097152;
	xor.b64  	%rd41, %rd40, %rd39;
	cvt.rn.f64.u64 	%fd35, %rd41;
	fma.rn.f64 	%fd36, %fd35, 0d3CA0000000000000, 0d3C90000000000000;
	setp.lt.f64 	%p15, %fd36, %fd15;
	mov.f64 	%fd43, 0d0000000000000000;
	@%p15 bra 	$L__BB1_23;
	cvt.u64.u32 	%rd42, %r184;
	add.s64 	%rd43, %rd42, %rd3;
	shl.b64 	%rd44, %rd43, 3;
	add.s64 	%rd45, %rd2, %rd44;
	ld.global.f64 	%fd43, [%rd45];
$L__BB1_23:
	cvt.u64.u32 	%rd46, %r184;
	add.s64 	%rd47, %rd46, %rd3;
	shl.b64 	%rd48, %rd47, 3;
	add.s64 	%rd49, %rd1, %rd48;
	st.global.f64 	[%rd49], %fd43;
$L__BB1_24:
	ret;

}
	// .globl	gather_rows
.visible .entry gather_rows(
	.param .u64 .ptr .align 1 gather_rows_param_0,
	.param .u64 .ptr .align 1 gather_rows_param_1,
	.param .u64 .ptr .align 1 gather_rows_param_2,
	.param .u32 gather_rows_param_3,
	.param .u32 gather_rows_param_4
)
{
	.reg .pred 	%p<11>;
	.reg .b32 	%r<28>;
	.reg .b64 	%rd<50>;
	.reg .b64 	%fd<30>;

	ld.param.u64 	%rd18, [gather_rows_param_0];
	ld.param.u64 	%rd19, [gather_rows_param_1];
	ld.param.u64 	%rd17, [gather_rows_param_2];
	ld.param.u32 	%r18, [gather_rows_param_3];
	ld.param.u32 	%r17, [gather_rows_param_4];
	cvta.to.global.u64 	%rd1, %rd18;
	cvta.to.global.u64 	%rd2, %rd19;
	mov.u32 	%r1, %ctaid.x;
	setp.ge.s32 	%p1, %r1, %r18;
	@%p1 bra 	$L__BB2_14;
	cvta.to.global.u64 	%rd20, %rd17;
	mul.wide.u32 	%rd21, %r1, 4;
	add.s64 	%rd22, %rd20, %rd21;
	ld.global.u32 	%r19, [%rd22];
	mul.lo.s32 	%r20, %r19, %r17;
	cvt.s64.s32 	%rd3, %r20;
	mul.lo.s32 	%r21, %r17, %r1;
	cvt.s64.s32 	%rd4, %r21;
	setp.lt.s32 	%p2, %r17, 1;
	@%p2 bra 	$L__BB2_14;
	and.b32  	%r2, %r17, 15;
	setp.lt.u32 	%p3, %r17, 16;
	mov.b32 	%r25, 0;
	@%p3 bra 	$L__BB2_5;
	and.b32  	%r25, %r17, 2147483632;
	neg.s32 	%r23, %r25;
	shl.b64 	%rd23, %rd3, 3;
	add.s64 	%rd24, %rd23, %rd2;
	add.s64 	%rd47, %rd24, 64;
	shl.b64 	%rd25, %rd4, 3;
	add.s64 	%rd26, %rd25, %rd1;
	add.s64 	%rd46, %rd26, 64;
$L__BB2_4:
	.pragma "nounroll";
	ld.global.f64 	%fd1, [%rd47+-64];
	st.global.f64 	[%rd46+-64], %fd1;
	ld.global.f64 	%fd2, [%rd47+-56];
	st.global.f64 	[%rd46+-56], %fd2;
	ld.global.f64 	%fd3, [%rd47+-48];
	st.global.f64 	[%rd46+-48], %fd3;
	ld.global.f64 	%fd4, [%rd47+-40];
	st.global.f64 	[%rd46+-40], %fd4;
	ld.global.f64 	%fd5, [%rd47+-32];
	st.global.f64 	[%rd46+-32], %fd5;
	ld.global.f64 	%fd6, [%rd47+-24];
	st.global.f64 	[%rd46+-24], %fd6;
	ld.global.f64 	%fd7, [%rd47+-16];
	st.global.f64 	[%rd46+-16], %fd7;
	ld.global.f64 	%fd8, [%rd47+-8];
	st.global.f64 	[%rd46+-8], %fd8;
	ld.global.f64 	%fd9, [%rd47];
	st.global.f64 	[%rd46], %fd9;
	ld.global.f64 	%fd10, [%rd47+8];
	st.global.f64 	[%rd46+8], %fd10;
	ld.global.f64 	%fd11, [%rd47+16];
	st.global.f64 	[%rd46+16], %fd11;
	ld.global.f64 	%fd12, [%rd47+24];
	st.global.f64 	[%rd46+24], %fd12;
	ld.global.f64 	%fd13, [%rd47+32];
	st.global.f64 	[%rd46+32], %fd13;
	ld.global.f64 	%fd14, [%rd47+40];
	st.global.f64 	[%rd46+40], %fd14;
	ld.global.f64 	%fd15, [%rd47+48];
	st.global.f64 	[%rd46+48], %fd15;
	ld.global.f64 	%fd16, [%rd47+56];
	st.global.f64 	[%rd46+56], %fd16;
	add.s32 	%r23, %r23, 16;
	add.s64 	%rd47, %rd47, 128;
	add.s64 	%rd46, %rd46, 128;
	setp.ne.s32 	%p4, %r23, 0;
	@%p4 bra 	$L__BB2_4;
$L__BB2_5:
	setp.eq.s32 	%p5, %r2, 0;
	@%p5 bra 	$L__BB2_14;
	and.b32  	%r8, %r17, 7;
	setp.lt.u32 	%p6, %r2, 8;
	@%p6 bra 	$L__BB2_8;
	cvt.u64.u32 	%rd27, %r25;
	add.s64 	%rd28, %rd27, %rd3;
	shl.b64 	%rd29, %rd28, 3;
	add.s64 	%rd30, %rd2, %rd29;
	ld.global.f64 	%fd17, [%rd30];
	add.s64 	%rd31, %rd27, %rd4;
	shl.b64 	%rd32, %rd31, 3;
	add.s64 	%rd33, %rd1, %rd32;
	st.global.f64 	[%rd33], %fd17;
	ld.global.f64 	%fd18, [%rd30+8];
	st.global.f64 	[%rd33+8], %fd18;
	ld.global.f64 	%fd19, [%rd30+16];
	st.global.f64 	[%rd33+16], %fd19;
	ld.global.f64 	%fd20, [%rd30+24];
	st.global.f64 	[%rd33+24], %fd20;
	ld.global.f64 	%fd21, [%rd30+32];
	st.global.f64 	[%rd33+32], %fd21;
	ld.global.f64 	%fd22, [%rd30+40];
	st.global.f64 	[%rd33+40], %fd22;
	ld.global.f64 	%fd23, [%rd30+48];
	st.global.f64 	[%rd33+48], %fd23;
	ld.global.f64 	%fd24, [%rd30+56];
	st.global.f64 	[%rd33+56], %fd24;
	add.s32 	%r25, %r25, 8;
$L__BB2_8:
	setp.eq.s32 	%p7, %r8, 0;
	@%p7 bra 	$L__BB2_14;
	and.b32  	%r11, %r17, 3;
	setp.lt.u32 	%p8, %r8, 4;
	@%p8 bra 	$L__BB2_11;
	cvt.u64.u32 	%rd34, %r25;
	add.s64 	%rd35, %rd34, %rd3;
	shl.b64 	%rd36, %rd35, 3;
	add.s64 	%rd37, %rd2, %rd36;
	ld.global.f64 	%fd25, [%rd37];
	add.s64 	%rd38, %rd34, %rd4;
	shl.b64 	%rd39, %rd38, 3;
	add.s64 	%rd40, %rd1, %rd39;
	st.global.f64 	[%rd40], %fd25;
	ld.global.f64 	%fd26, [%rd37+8];
	st.global.f64 	[%rd40+8], %fd26;
	ld.global.f64 	%fd27, [%rd37+16];
	st.global.f64 	[%rd40+16], %fd27;
	ld.global.f64 	%fd28, [%rd37+24];
	st.global.f64 	[%rd40+24], %fd28;
	add.s32 	%r25, %r25, 4;
$L__BB2_11:
	setp.eq.s32 	%p9, %r11, 0;
	@%p9 bra 	$L__BB2_14;
	cvt.u64.u32 	%rd41, %r25;
	add.s64 	%rd42, %rd4, %rd41;
	shl.b64 	%rd43, %rd42, 3;
	add.s64 	%rd49, %rd1, %rd43;
	add.s64 	%rd44, %rd3, %rd41;
	shl.b64 	%rd45, %rd44, 3;
	add.s64 	%rd48, %rd2, %rd45;
	neg.s32 	%r27, %r11;
$L__BB2_13:
	.pragma "nounroll";
	ld.global.f64 	%fd29, [%rd48];
	st.global.f64 	[%rd49], %fd29;
	add.s64 	%rd49, %rd49, 8;
	add.s64 	%rd48, %rd48, 8;
	add.s32 	%r27, %r27, 1;
	setp.ne.s32 	%p10, %r27, 0;
	@%p10 bra 	$L__BB2_13;
$L__BB2_14:
	ret;

}


// ===== COMPILED SASS (sm_100) =====

	.target	sm_100

	.elftype	@"ET_EXEC"


//--------------------- .note.nv.tkinfo           --------------------------
	.section	.note.nv.tkinfo,"",@"SHT_NOTE"
	.sectionflags	@"SHF_NOTE_NV_TKINFO"
	.tkinfo
        /*0018*/ 	.word	0x00000002
        /*0030*/ 	.string	""
        /*0030*/ 	.string	"ptxas"
        /*0030*/ 	.string	"Cuda compilation tools, release 13.0, V13.0.88"
        /*0030*/ 	.string	"Build cuda_13.0.r13.0/compiler.36424714_0"
        /*0030*/ 	.string	"-arch sm_100 -m 64 "



//--------------------- .note.nv.cuinfo           --------------------------
	.section	.note.nv.cuinfo,"",@"SHT_NOTE"
	.sectionflags	@"SHF_NOTE_NV_CUINFO"
        /*0018*/ 	.short	0x0002
        /*001a*/ 	.short	0x0064
        /*001c*/ 	.short	0x0082
	.zero		2


//--------------------- .nv.info                  --------------------------
	.section	.nv.info,"",@"SHT_CUDA_INFO"
	.align	4


	//----- nvinfo : EIATTR_REGCOUNT
	.align		4
        /*0000*/ 	.byte	0x04, 0x2f
        /*0002*/ 	.short	(.L_10 - .L_9)
	.align		4
.L_9:
        /*0004*/ 	.word	index@(softmax_rows)
        /*0008*/ 	.word	0x00000020


	//----- nvinfo : EIATTR_FRAME_SIZE
	.align		4
.L_10:
        /*000c*/ 	.byte	0x04, 0x11
        /*000e*/ 	.short	(.L_12 - .L_11)
	.align		4
.L_11:
        /*0010*/ 	.word	index@($__internal_0_$__cuda_sm20_div_rn_f64_full)
        /*0014*/ 	.word	0x00000000


	//----- nvinfo : EIATTR_FRAME_SIZE
	.align		4
.L_12:
        /*0018*/ 	.byte	0x04, 0x11
        /*001a*/ 	.short	(.L_14 - .L_13)
	.align		4
.L_13:
        /*001c*/ 	.word	index@(softmax_rows)
        /*0020*/ 	.word	0x00000000


	//----- nvinfo : EIATTR_REGCOUNT
	.align		4
.L_14:
        /*0024*/ 	.byte	0x04, 0x2f
        /*0026*/ 	.short	(.L_16 - .L_15)
	.align		4
.L_15:
        /*0028*/ 	.word	index@(dropout)
        /*002c*/ 	.word	0x00000011


	//----- nvinfo : EIATTR_FRAME_SIZE
	.align		4
.L_16:
        /*0030*/ 	.byte	0x04, 0x11
        /*0032*/ 	.short	(.L_18 - .L_17)
	.align		4
.L_17:
        /*0034*/ 	.word	index@(dropout)
        /*0038*/ 	.word	0x00000000


	//----- nvinfo : EIATTR_REGCOUNT
	.align		4
.L_18:
        /*003c*/ 	.byte	0x04, 0x2f
        /*003e*/ 	.short	(.L_20 - .L_19)
	.align		4
.L_19:
        /*0040*/ 	.word	index@(gather_rows)
        /*0044*/ 	.word	0x0000001c


	//----- nvinfo : EIATTR_FRAME_SIZE
	.align		4
.L_20:
        /*0048*/ 	.byte	0x04, 0x11
        /*004a*/ 	.short	(.L_22 - .L_21)
	.align		4
.L_21:
        /*004c*/ 	.word	index@(gather_rows)
        /*0050*/ 	.word	0x00000000


	//----- nvinfo : EIATTR_MIN_STACK_SIZE
	.align		4
.L_22:
        /*0054*/ 	.byte	0x04, 0x12
        /*0056*/ 	.short	(.L_24 - .L_23)
	.align		4
.L_23:
        /*0058*/ 	.word	index@(gather_rows)
        /*005c*/ 	.word	0x00000000


	//----- nvinfo : EIATTR_MIN_STACK_SIZE
	.align		4
.L_24:
        /*0060*/ 	.byte	0x04, 0x12
        /*0062*/ 	.short	(.L_26 - .L_25)
	.align		4
.L_25:
        /*0064*/ 	.word	index@(dropout)
        /*0068*/ 	.word	0x00000000


	//----- nvinfo : EIATTR_MIN_STACK_SIZE
	.align		4
.L_26:
        /*006c*/ 	.byte	0x04, 0x12
        /*006e*/ 	.short	(.L_28 - .L_27)
	.align		4
.L_27:
        /*0070*/ 	.word	index@(softmax_rows)
        /*0074*/ 	.word	0x00000000
.L_28:


//--------------------- .nv.compat                --------------------------
	.section	.nv.compat,"",@"SHT_CUDA_COMPAT_INFO"
	.align	4
        /*0000*/ 	.byte	0x02, 0x09, 0x00, 0x00, 0x02, 0x02, 0x01, 0x00, 0x02, 0x05, 0x05, 0x00, 0x03, 0x07, 0x01, 0x01
        /*0010*/ 	.byte	0x02, 0x03, 0x00, 0x00, 0x02, 0x06, 0x01, 0x00, 0x04, 0x0b, 0x08, 0x00, 0x01, 0x00, 0x00, 0x00
        /*0020*/ 	.byte	0x00, 0x00, 0x00, 0x00


//--------------------- .nv.info.gather_rows      --------------------------
	.section	.nv.info.gather_rows,"",@"SHT_CUDA_INFO"
	.sectionflags	@""
	.align	4


	//----- nvinfo : EIATTR_CUDA_API_VERSION
	.align		4
        /*0000*/ 	.byte	0x04, 0x37
        /*0002*/ 	.short	(.L_30 - .L_29)
.L_29:
        /*0004*/ 	.word	0x00000082


	//----- nvinfo : EIATTR_KPARAM_INFO
	.align		4
.L_30:
        /*0008*/ 	.byte	0x04, 0x17
        /*000a*/ 	.short	(.L_32 - .L_31)
.L_31:
        /*000c*/ 	.word	0x00000000
        /*0010*/ 	.short	0x0004
        /*0012*/ 	.short	0x001c
        /*0014*/ 	.byte	0x00, 0xf0, 0x11, 0x00


	//----- nvinfo : EIATTR_KPARAM_INFO
	.align		4
.L_32:
        /*0018*/ 	.byte	0x04, 0x17
        /*001a*/ 	.short	(.L_34 - .L_33)
.L_33:
        /*001c*/ 	.word	0x00000000
        /*0020*/ 	.short	0x0003
        /*0022*/ 	.short	0x0018
        /*0024*/ 	.byte	0x00, 0xf0, 0x11, 0x00


	//----- nvinfo : EIATTR_KPARAM_INFO
	.align		4
.L_34:
        /*0028*/ 	.byte	0x04, 0x17
        /*002a*/ 	.short	(.L_36 - .L_35)
.L_35:
        /*002c*/ 	.word	0x00000000
        /*0030*/ 	.short	0x0002
        /*0032*/ 	.short	0x0010
        /*0034*/ 	.byte	0x00, 0xf5, 0x21, 0x00


	//----- nvinfo : EIATTR_KPARAM_INFO
	.align		4
.L_36:
        /*0038*/ 	.byte	0x04, 0x17
        /*003a*/ 	.short	(.L_38 - .L_37)
.L_37:
        /*003c*/ 	.word	0x00000000
        /*0040*/ 	.short	0x0001
        /*0042*/ 	.short	0x0008
        /*0044*/ 	.byte	0x00, 0xf5, 0x21, 0x00


	//----- nvinfo : EIATTR_KPARAM_INFO
	.align		4
.L_38:
        /*0048*/ 	.byte	0x04, 0x17
        /*004a*/ 	.short	(.L_40 - .L_39)
.L_39:
        /*004c*/ 	.word	0x00000000
        /*0050*/ 	.short	0x0000
        /*0052*/ 	.short	0x0000
        /*0054*/ 	.byte	0x00, 0xf5, 0x21, 0x00


	//----- nvinfo : EIATTR_SPARSE_MMA_MASK
	.align		4
.L_40:
        /*0058*/ 	.byte	0x03, 0x50
        /*005a*/ 	.short	0x0000


	//----- nvinfo : EIATTR_MAXREG_COUNT
	.align		4
        /*005c*/ 	.byte	0x03, 0x1b
        /*005e*/ 	.short	0x00ff


	//----- nvinfo : EIATTR_MERCURY_ISA_VERSION
	.align		4
        /*0060*/ 	.byte	0x03, 0x5f
        /*0062*/ 	.short	0x0101


	//----- nvinfo : EIATTR_VRC_CTA_INIT_COUNT
	.align		4
        /*0064*/ 	.byte	0x02, 0x4a
	.zero		1
	.zero		1


	//----- nvinfo : EIATTR_EXIT_INSTR_OFFSETS
	.align		4
        /*0068*/ 	.byte	0x04, 0x1c
        /*006a*/ 	.short	(.L_42 - .L_41)


	//   ....[0]....
.L_41:
        /*006c*/ 	.word	0x00000040


	//   ....[1]....
        /*0070*/ 	.word	0x00000070


	//   ....[2]....
        /*0074*/ 	.word	0x000004c0


	//   ....[3]....
        /*0078*/ 	.word	0x000006c0


	//   ....[4]....
        /*007c*/ 	.word	0x00000840


	//   ....[5]....
        /*0080*/ 	.word	0x000009d0


	//----- nvinfo : EIATTR_CBANK_PARAM_SIZE
	.align		4
.L_42:
        /*0084*/ 	.byte	0x03, 0x19
        /*0086*/ 	.short	0x0020


	//----- nvinfo : EIATTR_PARAM_CBANK
	.align		4
        /*0088*/ 	.byte	0x04, 0x0a
        /*008a*/ 	.short	(.L_44 - .L_43)
	.align		4
.L_43:
        /*008c*/ 	.word	index@(.nv.constant0.gather_rows)
        /*0090*/ 	.short	0x0380
        /*0092*/ 	.short	0x0020


	//----- nvinfo : EIATTR_SW_WAR
	.align		4
.L_44:
        /*0094*/ 	.byte	0x04, 0x36
        /*0096*/ 	.short	(.L_46 - .L_45)
.L_45:
        /*0098*/ 	.word	0x00000008
.L_46:


//--------------------- .nv.info.dropout          --------------------------
	.section	.nv.info.dropout,"",@"SHT_CUDA_INFO"
	.sectionflags	@""
	.align	4


	//----- nvinfo : EIATTR_CUDA_API_VERSION
	.align		4
        /*0000*/ 	.byte	0x04, 0x37
        /*0002*/ 	.short	(.L_48 - .L_47)
.L_47:
        /*0004*/ 	.word	0x00000082


	//----- nvinfo : EIATTR_KPARAM_INFO
	.align		4
.L_48:
        /*0008*/ 	.byte	0x04, 0x17
        /*000a*/ 	.short	(.L_50 - .L_49)
.L_49:
        /*000c*/ 	.word	0x00000000
        /*0010*/ 	.short	0x0005
        /*0012*/ 	.short	0x0020
        /*0014*/ 	.byte	0x00, 0xf0, 0x21, 0x00


	//----- nvinfo : EIATTR_KPARAM_INFO
	.align		4
.L_50:
        /*0018*/ 	.byte	0x04, 0x17
        /*001a*/ 	.short	(.L_52 - .L_51)
.L_51:
        /*001c*/ 	.word	0x00000000
        /*0020*/ 	.short	0x0004
        /*0022*/ 	.short	0x0018
        /*0024*/ 	.byte	0x00, 0xf0, 0x21, 0x00


	//----- nvinfo : EIATTR_KPARAM_INFO
	.align		4
.L_52:
        /*0028*/ 	.byte	0x04, 0x17
        /*002a*/ 	.short	(.L_54 - .L_53)
.L_53:
        /*002c*/ 	.word	0x00000000
        /*0030*/ 	.short	0x0003
        /*0032*/ 	.short	0x0014
        /*0034*/ 	.byte	0x00, 0xf0, 0x11, 0x00


	//----- nvinfo : EIATTR_KPARAM_INFO
	.align		4
.L_54:
        /*0038*/ 	.byte	0x04, 0x17
        /*003a*/ 	.short	(.L_56 - .L_55)
.L_55:
        /*003c*/ 	.word	0x00000000
        /*0040*/ 	.short	0x0002
        /*0042*/ 	.short	0x0010
        /*0044*/ 	.byte	0x00, 0xf0, 0x11, 0x00


	//----- nvinfo : EIATTR_KPARAM_INFO
	.align		4
.L_56:
        /*0048*/ 	.byte	0x04, 0x17
        /*004a*/ 	.short	(.L_58 - .L_57)
.L_57:
        /*004c*/ 	.word	0x00000000
        /*0050*/ 	.short	0x0001
        /*0052*/ 	.short	0x0008
        /*0054*/ 	.byte	0x00, 0xf5, 0x21, 0x00


	//----- nvinfo : EIATTR_KPARAM_INFO
	.align		4
.L_58:
        /*0058*/ 	.byte	0x04, 0x17
        /*005a*/ 	.short	(.L_60 - .L_59)
.L_59:
        /*005c*/ 	.word	0x00000000
        /*0060*/ 	.short	0x0000
        /*0062*/ 	.short	0x0000
        /*0064*/ 	.byte	0x00, 0xf5, 0x21, 0x00


	//----- nvinfo : EIATTR_SPARSE_MMA_MASK
	.align		4
.L_60:
        /*0068*/ 	.byte	0x03, 0x50
        /*006a*/ 	.short	0x0000


	//----- nvinfo : EIATTR_MAXREG_COUNT
	.align		4
        /*006c*/ 	.byte	0x03, 0x1b
        /*006e*/ 	.short	0x00ff


	//----- nvinfo : EIATTR_MERCURY_ISA_VERSION
	.align		4
        /*0070*/ 	.byte	0x03, 0x5f
        /*0072*/ 	.short	0x0101


	//----- nvinfo : EIATTR_VRC_CTA_INIT_COUNT
	.align		4
        /*0074*/ 	.byte	0x02, 0x4a
	.zero		1
	.zero		1


	//----- nvinfo : EIATTR_EXIT_INSTR_OFFSETS
	.align		4
        /*0078*/ 	.byte	0x04, 0x1c
        /*007a*/ 	.short	(.L_62 - .L_61)


	//   ....[0]....
.L_61:
        /*007c*/ 	.word	0x00000040


	//   ....[1]....
        /*0080*/ 	.word	0x000000a0


	//   ....[2]....
        /*0084*/ 	.word	0x00000890


	//   ....[3]....
        /*0088*/ 	.word	0x00000cc0


	//   ....[4]....
        /*008c*/ 	.word	0x00000ee0


	//----- nvinfo : EIATTR_CBANK_PARAM_SIZE
	.align		4
.L_62:
        /*0090*/ 	.byte	0x03, 0x19
        /*0092*/ 	.short	0x0028


	//----- nvinfo : EIATTR_PARAM_CBANK
	.align		4
        /*0094*/ 	.byte	0x04, 0x0a
        /*0096*/ 	.short	(.L_64 - .L_63)
	.align		4
.L_63:
        /*0098*/ 	.word	index@(.nv.constant0.dropout)
        /*009c*/ 	.short	0x0380
        /*009e*/ 	.short	0x0028


	//----- nvinfo : EIATTR_SW_WAR
	.align		4
.L_64:
        /*00a0*/ 	.byte	0x04, 0x36
        /*00a2*/ 	.short	(.L_66 - .L_65)
.L_65:
        /*00a4*/ 	.word	0x00000008
.L_66:


//--------------------- .nv.info.softmax_rows     --------------------------
	.section	.nv.info.softmax_rows,"",@"SHT_CUDA_INFO"
	.sectionflags	@""
	.align	4


	//----- nvinfo : EIATTR_CUDA_API_VERSION
	.align		4
        /*0000*/ 	.byte	0x04, 0x37
        /*0002*/ 	.short	(.L_68 - .L_67)
.L_67:
        /*0004*/ 	.word	0x00000082


	//----- nvinfo : EIATTR_KPARAM_INFO
	.align		4
.L_68:
        /*0008*/ 	.byte	0x04, 0x17
        /*000a*/ 	.short	(.L_70 - .L_69)
.L_69:
        /*000c*/ 	.word	0x00000000
        /*0010*/ 	.short	0x0003
        /*0012*/ 	.short	0x0014
        /*0014*/ 	.byte	0x00, 0xf0, 0x11, 0x00


	//----- nvinfo : EIATTR_KPARAM_INFO
	.align		4
.L_70:
        /*0018*/ 	.byte	0x04, 0x17
        /*001a*/ 	.short	(.L_72 - .L_71)
.L_71:
        /*001c*/ 	.word	0x00000000
        /*0020*/ 	.short	0x0002
        /*0022*/ 	.short	0x0010
        /*0024*/ 	.byte	0x00, 0xf0, 0x11, 0x00


	//----- nvinfo : EIATTR_KPARAM_INFO
	.align		4
.L_72:
        /*0028*/ 	.byte	0x04, 0x17
        /*002a*/ 	.short	(.L_74 - .L_73)
.L_73:
        /*002c*/ 	.word	0x00000000
        /*0030*/ 	.short	0x0001
        /*0032*/ 	.short	0x0008
        /*0034*/ 	.byte	0x00, 0xf5, 0x21, 0x00


	//----- nvinfo : EIATTR_KPARAM_INFO
	.align		4
.L_74:
        /*0038*/ 	.byte	0x04, 0x17
        /*003a*/ 	.short	(.L_76 - .L_75)
.L_75:
        /*003c*/ 	.word	0x00000000
        /*0040*/ 	.short	0x0000
        /*0042*/ 	.short	0x0000
        /*0044*/ 	.byte	0x00, 0xf5, 0x21, 0x00


	//----- nvinfo : EIATTR_SPARSE_MMA_MASK
	.align		4
.L_76:
        /*0048*/ 	.byte	0x03, 0x50
        /*004a*/ 	.short	0x0000


	//----- nvinfo : EIATTR_MAXREG_COUNT
	.align		4
        /*004c*/ 	.byte	0x03, 0x1b
        /*004e*/ 	.short	0x00ff


	//----- nvinfo : EIATTR_MERCURY_ISA_VERSION
	.align		4
        /*0050*/ 	.byte	0x03, 0x5f
        /*0052*/ 	.short	0x0101


	//----- nvinfo : EIATTR_VRC_CTA_INIT_COUNT
	.align		4
        /*0054*/ 	.byte	0x02, 0x4a
	.zero		1
	.zero		1


	//----- nvinfo : EIATTR_EXIT_INSTR_OFFSETS
	.align		4
        /*0058*/ 	.byte	0x04, 0x1c
        /*005a*/ 	.short	(.L_78 - .L_77)


	//   ....[0]....
.L_77:
        /*005c*/ 	.word	0x00000040


	//   ....[1]....
        /*0060*/ 	.word	0x00000d10


	//   ....[2]....
        /*0064*/ 	.word	0x00002350


	//   ....[3]....
        /*0068*/ 	.word	0x00002e50


	//   ....[4]....
        /*006c*/ 	.word	0x00003410


	//   ....[5]....
        /*0070*/ 	.word	0x00003660


	//----- nvinfo : EIATTR_CRS_STACK_SIZE
	.align		4
.L_78:
        /*0074*/ 	.byte	0x04, 0x1e
        /*0076*/ 	.short	(.L_80 - .L_79)
.L_79:
        /*0078*/ 	.word	0x00000000


	//----- nvinfo : EIATTR_CBANK_PARAM_SIZE
	.align		4
.L_80:
        /*007c*/ 	.byte	0x03, 0x19
        /*007e*/ 	.short	0x0018


	//----- nvinfo : EIATTR_PARAM_CBANK
	.align		4
        /*0080*/ 	.byte	0x04, 0x0a
        /*0082*/ 	.short	(.L_82 - .L_81)
	.align		4
.L_81:
        /*0084*/ 	.word	index@(.nv.constant0.softmax_rows)
        /*0088*/ 	.short	0x0380
        /*008a*/ 	.short	0x0018


	//----- nvinfo : EIATTR_SW_WAR
	.align		4
.L_82:
        /*008c*/ 	.byte	0x04, 0x36
        /*008e*/ 	.short	(.L_84 - .L_83)
.L_83:
        /*0090*/ 	.word	0x00000008
.L_84:


//--------------------- .nv.callgraph             --------------------------
	.section	.nv.callgraph,"",@"SHT_CUDA_CALLGRAPH"
	.align	4
	.sectionentsize	8
	.align		4
        /*0000*/ 	.word	0x00000000
	.align		4
        /*0004*/ 	.word	0xffffffff
	.align		4
        /*0008*/ 	.word	0x00000000
	.align		4
        /*000c*/ 	.word	0xfffffffe
	.align		4
        /*0010*/ 	.word	0x00000000
	.align		4
        /*0014*/ 	.word	0xfffffffd
	.align		4
        /*0018*/ 	.word	0x00000000
	.align		4
        /*001c*/ 	.word	0xfffffffc


//--------------------- .nv.constant4             --------------------------
	.section	.nv.constant4,"a",@progbits
	.align	8
	.align		8
.nv.constant4:
        /*0000*/ 	.dword	precalc_xorwow_matrix
	.align		8
        /*0008*/ 	.dword	precalc_xorwow_offset_matrix
	.align		8
        /*0010*/ 	.dword	mrg32k3aM1
	.align		8
        /*0018*/ 	.dword	mrg32k3aM2
	.align		8
        /*0020*/ 	.dword	mrg32k3aM1SubSeq
	.align		8
        /*0028*/ 	.dword	mrg32k3aM2SubSeq
	.align		8
        /*0030*/ 	.dword	mrg32k3aM1Seq
	.align		8
        /*0038*/ 	.dword	mrg32k3aM2Seq


//--------------------- .nv.constant3             --------------------------
	.section	.nv.constant3,"a",@progbits
	.align	8
.nv.constant3:
	.type		__cr_lgamma_table,@object
	.size		__cr_lgamma_table,(.L_8 - __cr_lgamma_table)
__cr_lgamma_table:
        /*0000*/ 	.byte	0x00, 0x00, 0x00, 0x00, 0x00, 0x00, 0x00, 0x00, 0x00, 0x00, 0x00, 0x00, 0x00, 0x00, 0x00, 0x00
        /*0010*/ 	.byte	0xef, 0x39, 0xfa, 0xfe, 0x42, 0x2e, 0xe6, 0x3f, 0x02, 0x20, 0x2a, 0xfa, 0x0b, 0xab, 0xfc, 0x3f
        /*0020*/ 	.byte	0xf9, 0x2c, 0x92, 0x7c, 0xa7, 0x6c, 0x09, 0x40, 0xc9, 0x79, 0x44, 0x3c, 0x64, 0x26, 0x13, 0x40
        /*0030*/ 	.byte	0xca, 0x01, 0xcf, 0x3a, 0x27, 0x51, 0x1a, 0x40, 0x30, 0xcc, 0x2d, 0xf3, 0xe1, 0x0c, 0x21, 0x40
        /*0040*/ 	.byte	0x0d, 0xb7, 0xfc, 0x82, 0x8e, 0x35, 0x25, 0x40
.L_8:


//--------------------- .text.gather_rows         --------------------------
	.section	.text.gather_rows,"ax",@progbits
	.align	128
        .global         gather_rows
        .type           gather_rows,@function
        .size           gather_rows,(.L_x_58 - gather_rows)
        .other          gather_rows,@"STO_CUDA_ENTRY STV_DEFAULT"
gather_rows:
.text.gather_rows:
[----:B------:R-:W-:Y:S01]  /*0000*/  LDC R1, c[0x0][0x37c] ;  /* 0x0000df00ff017b82 */ /* 0x000fe20000000800 */
[----:B------:R-:W0:Y:S01]  /*0010*/  S2R R3, SR_CTAID.X ;  /* 0x0000000000037919 */ /* 0x000e220000002500 */
[----:B------:R-:W0:Y:S02]  /*0020*/  LDCU UR4, c[0x0][0x398] ;  /* 0x00007300ff0477ac */ /* 0x000e240008000800 */
[----:B0-----:R-:W-:-:S13]  /*0030*/  ISETP.GE.AND P0, PT, R3, UR4, PT ;  /* 0x0000000403007c0c */ /* 0x001fda000bf06270 */
[----:B------:R-:W-:Y:S05]  /*0040*/  @P0 EXIT ;  /* 0x000000000000094d */ /* 0x000fea0003800000 */
[----:B------:R-:W0:Y:S02]  /*0050*/  LDC R10, c[0x0][0x39c] ;  /* 0x0000e700ff0a7b82 */ /* 0x000e240000000800 */
[----:B0-----:R-:W-:-:S13]  /*0060*/  ISETP.GE.AND P0, PT, R10, 0x1, PT ;  /* 0x000000010a00780c */ /* 0x001fda0003f06270 */
[----:B------:R-:W-:Y:S05]  /*0070*/  @!P0 EXIT ;  /* 0x000000000000894d */ /* 0x000fea0003800000 */
[----:B------:R-:W0:Y:S01]  /*0080*/  LDC.64 R6, c[0x0][0x390] ;  /* 0x0000e400ff067b82 */ /* 0x000e220000000a00 */
[----:B------:R-:W1:Y:S01]  /*0090*/  LDCU.64 UR4, c[0x0][0x358] ;  /* 0x00006b00ff0477ac */ /* 0x000e620008000a00 */
[----:B0-----:R-:W-:-:S06]  /*00a0*/  IMAD.WIDE.U32 R6, R3, 0x4, R6 ;  /* 0x0000000403067825 */ /* 0x001fcc00078e0006 */
[----:B-1----:R-:W2:Y:S01]  /*00b0*/  LDG.E R7, desc[UR4][R6.64] ;  /* 0x0000000406077981 */ /* 0x002ea2000c1e1900 */
[C---:B------:R-:W-:Y:S01]  /*00c0*/  ISETP.GE.U32.AND P1, PT, R10.reuse, 0x10, PT ;  /* 0x000000100a00780c */ /* 0x040fe20003f26070 */
[----:B------:R-:W-:Y:S01]  /*00d0*/  IMAD R0, R3, R10, RZ ;  /* 0x0000000a03007224 */ /* 0x000fe200078e02ff */
[----:B------:R-:W-:Y:S01]  /*00e0*/  LOP3.LUT R11, R10, 0xf, RZ, 0xc0, !PT ;  /* 0x0000000f0a0b7812 */ /* 0x000fe200078ec0ff */
[----:B------:R-:W-:-:S03]  /*00f0*/  IMAD.MOV.U32 R3, RZ, RZ, RZ ;  /* 0x000000ffff037224 */ /* 0x000fc600078e00ff */
[----:B------:R-:W-:Y:S02]  /*0100*/  ISETP.NE.AND P0, PT, R11, RZ, PT ;  /* 0x000000ff0b00720c */ /* 0x000fe40003f05270 */
[----:B------:R-:W-:Y:S01]  /*0110*/  SHF.R.S32.HI R4, RZ, 0x1f, R0 ;  /* 0x0000001fff047819 */ /* 0x000fe20000011400 */
[----:B--2---:R-:W-:-:S05]  /*0120*/  IMAD R2, R7, R10, RZ ;  /* 0x0000000a07027224 */ /* 0x004fca00078e02ff */
[----:B------:R-:W-:Y:S01]  /*0130*/  SHF.R.S32.HI R5, RZ, 0x1f, R2 ;  /* 0x0000001fff057819 */ /* 0x000fe20000011402 */
[----:B------:R-:W-:Y:S06]  /*0140*/  @!P1 BRA `(.L_x_0) ;  /* 0x0000000000dc9947 */ /* 0x000fec0003800000 */
[----:B------:R-:W0:Y:S01]  /*0150*/  LDC.64 R8, c[0x0][0x380] ;  /* 0x0000e000ff087b82 */ /* 0x000e220000000a00 */
[----:B------:R-:W-:-:S05]  /*0160*/  LOP3.LUT R3, R10, 0x7ffffff0, RZ, 0xc0, !PT ;  /* 0x7ffffff00a037812 */ /* 0x000fca00078ec0ff */
[----:B------:R-:W-:Y:S02]  /*0170*/  IMAD.MOV R12, RZ, RZ, -R3 ;  /* 0x000000ffff0c7224 */ /* 0x000fe400078e0a03 */
[----:B------:R-:W1:Y:S01]  /*0180*/  LDC.64 R6, c[0x0][0x388] ;  /* 0x0000e200ff067b82 */ /* 0x000e620000000a00 */
[----:B0-----:R-:W-:-:S04]  /*0190*/  LEA R13, P3, R0, R8, 0x3 ;  /* 0x00000008000d7211 */ /* 0x001fc800078618ff */
[----:B------:R-:W-:Y:S02]  /*01a0*/  IADD3 R13, P4, PT, R13, 0x40, RZ ;  /* 0x000000400d0d7810 */ /* 0x000fe40007f9e0ff */
[----:B------:R-:W-:Y:S02]  /*01b0*/  LEA.HI.X R22, R0, R9, R4, 0x3, P3 ;  /* 0x0000000900167211 */ /* 0x000fe400018f1c04 */
[----:B-1----:R-:W-:-:S03]  /*01c0*/  LEA R23, P1, R2, R6, 0x3 ;  /* 0x0000000602177211 */ /* 0x002fc600078218ff */
[----:B------:R-:W-:Y:S01]  /*01d0*/  IMAD.X R22, RZ, RZ, R22, P4 ;  /* 0x000000ffff167224 */ /* 0x000fe200020e0616 */
[----:B------:R-:W-:Y:S02]  /*01e0*/  IADD3 R23, P2, PT, R23, 0x40, RZ ;  /* 0x0000004017177810 */ /* 0x000fe40007f5e0ff */
[----:B------:R-:W-:-:S05]  /*01f0*/  LEA.HI.X R14, R2, R7, R5, 0x3, P1 ;  /* 0x00000007020e7211 */ /* 0x000fca00008f1c05 */
[----:B------:R-:W-:-:S07]  /*0200*/  IMAD.X R14, RZ, RZ, R14, P2 ;  /* 0x000000ffff0e7224 */ /* 0x000fce00010e060e */
.L_x_1:
[----:B------:R-:W-:Y:S02]  /*0210*/  IMAD.MOV.U32 R6, RZ, RZ, R23 ;  /* 0x000000ffff067224 */ /* 0x000fe400078e0017 */
[----:B------:R-:W-:-:S05]  /*0220*/  IMAD.MOV.U32 R7, RZ, RZ, R14 ;  /* 0x000000ffff077224 */ /* 0x000fca00078e000e */
[----:B------:R-:W2:Y:S01]  /*0230*/  LDG.E.64 R14, desc[UR4][R6.64+-0x40] ;  /* 0xffffc004060e7981 */ /* 0x000ea2000c1e1b00 */
[----:B-1----:R-:W-:Y:S02]  /*0240*/  IMAD.MOV.U32 R8, RZ, RZ, R13 ;  /* 0x000000ffff087224 */ /* 0x002fe400078e000d */
[----:B------:R-:W-:-:S05]  /*0250*/  IMAD.MOV.U32 R9, RZ, RZ, R22 ;  /* 0x000000ffff097224 */ /* 0x000fca00078e0016 */
[----:B--2---:R0:W-:Y:S04]  /*0260*/  STG.E.64 desc[UR4][R8.64+-0x40], R14 ;  /* 0xffffc00e08007986 */ /* 0x0041e8000c101b04 */
[----:B------:R-:W2:Y:S04]  /*0270*/  LDG.E.64 R16, desc[UR4][R6.64+-0x38] ;  /* 0xffffc80406107981 */ /* 0x000ea8000c1e1b00 */
[----:B--2---:R1:W-:Y:S04]  /*0280*/  STG.E.64 desc[UR4][R8.64+-0x38], R16 ;  /* 0xffffc81008007986 */ /* 0x0043e8000c101b04 */
[----:B------:R-:W2:Y:S04]  /*0290*/  LDG.E.64 R18, desc[UR4][R6.64+-0x30] ;  /* 0xffffd00406127981 */ /* 0x000ea8000c1e1b00 */
[----:B--2---:R2:W-:Y:S04]  /*02a0*/  STG.E.64 desc[UR4][R8.64+-0x30], R18 ;  /* 0xffffd01208007986 */ /* 0x0045e8000c101b04 */
[----:B------:R-:W3:Y:S04]  /*02b0*/  LDG.E.64 R20, desc[UR4][R6.64+-0x28] ;  /* 0xffffd80406147981 */ /* 0x000ee8000c1e1b00 */
[----:B---3--:R3:W-:Y:S04]  /*02c0*/  STG.E.64 desc[UR4][R8.64+-0x28], R20 ;  /* 0xffffd81408007986 */ /* 0x0087e8000c101b04 */
[----:B------:R-:W4:Y:S04]  /*02d0*/  LDG.E.64 R22, desc[UR4][R6.64+-0x20] ;  /* 0xffffe00406167981 */ /* 0x000f28000c1e1b00 */
[----:B----4-:R4:W-:Y:S04]  /*02e0*/  STG.E.64 desc[UR4][R8.64+-0x20], R22 ;  /* 0xffffe01608007986 */ /* 0x0109e8000c101b04 */
[----:B------:R-:W5:Y:S04]  /*02f0*/  LDG.E.64 R24, desc[UR4][R6.64+-0x18] ;  /* 0xffffe80406187981 */ /* 0x000f68000c1e1b00 */
[----:B-----5:R5:W-:Y:S04]  /*0300*/  STG.E.64 desc[UR4][R8.64+-0x18], R24 ;  /* 0xffffe81808007986 */ /* 0x020be8000c101b04 */
[----:B0-----:R-:W2:Y:S04]  /*0310*/  LDG.E.64 R14, desc[UR4][R6.64+-0x10] ;  /* 0xfffff004060e7981 */ /* 0x001ea8000c1e1b00 */
[----:B--2---:R0:W-:Y:S04]  /*0320*/  STG.E.64 desc[UR4][R8.64+-0x10], R14 ;  /* 0xfffff00e08007986 */ /* 0x0041e8000c101b04 */
[----:B-1----:R-:W2:Y:S04]  /*0330*/  LDG.E.64 R16, desc[UR4][R6.64+-0x8] ;  /* 0xfffff80406107981 */ /* 0x002ea8000c1e1b00 */
[----:B--2---:R1:W-:Y:S04]  /*0340*/  STG.E.64 desc[UR4][R8.64+-0x8], R16 ;  /* 0xfffff81008007986 */ /* 0x0043e8000c101b04 */
[----:B------:R-:W2:Y:S04]  /*0350*/  LDG.E.64 R18, desc[UR4][R6.64] ;  /* 0x0000000406127981 */ /* 0x000ea8000c1e1b00 */
[----:B--2---:R2:W-:Y:S04]  /*0360*/  STG.E.64 desc[UR4][R8.64], R18 ;  /* 0x0000001208007986 */ /* 0x0045e8000c101b04 */
[----:B---3--:R-:W3:Y:S04]  /*0370*/  LDG.E.64 R20, desc[UR4][R6.64+0x8] ;  /* 0x0000080406147981 */ /* 0x008ee8000c1e1b00 */
[----:B---3--:R3:W-:Y:S04]  /*0380*/  STG.E.64 desc[UR4][R8.64+0x8], R20 ;  /* 0x0000081408007986 */ /* 0x0087e8000c101b04 */
[----:B----4-:R-:W4:Y:S04]  /*0390*/  LDG.E.64 R22, desc[UR4][R6.64+0x10] ;  /* 0x0000100406167981 */ /* 0x010f28000c1e1b00 */
[----:B----4-:R4:W-:Y:S04]  /*03a0*/  STG.E.64 desc[UR4][R8.64+0x10], R22 ;  /* 0x0000101608007986 */ /* 0x0109e8000c101b04 */
[----:B-----5:R-:W5:Y:S04]  /*03b0*/  LDG.E.64 R24, desc[UR4][R6.64+0x18] ;  /* 0x0000180406187981 */ /* 0x020f68000c1e1b00 */
[----:B-----5:R-:W-:Y:S04]  /*03c0*/  STG.E.64 desc[UR4][R8.64+0x18], R24 ;  /* 0x0000181808007986 */ /* 0x020fe8000c101b04 */
[----:B0-----:R-:W5:Y:S04]  /*03d0*/  LDG.E.64 R14, desc[UR4][R6.64+0x20] ;  /* 0x00002004060e7981 */ /* 0x001f68000c1e1b00 */
[----:B-----5:R0:W-:Y:S04]  /*03e0*/  STG.E.64 desc[UR4][R8.64+0x20], R14 ;  /* 0x0000200e08007986 */ /* 0x0201e8000c101b04 */
[----:B-1----:R-:W5:Y:S04]  /*03f0*/  LDG.E.64 R16, desc[UR4][R6.64+0x28] ;  /* 0x0000280406107981 */ /* 0x002f68000c1e1b00 */
[----:B-----5:R1:W-:Y:S04]  /*0400*/  STG.E.64 desc[UR4][R8.64+0x28], R16 ;  /* 0x0000281008007986 */ /* 0x0203e8000c101b04 */
[----:B--2---:R-:W2:Y:S01]  /*0410*/  LDG.E.64 R18, desc[UR4][R6.64+0x30] ;  /* 0x0000300406127981 */ /* 0x004ea2000c1e1b00 */
[----:B------:R-:W-:-:S05]  /*0420*/  VIADD R12, R12, 0x10 ;  /* 0x000000100c0c7836 */ /* 0x000fca0000000000 */
[----:B------:R-:W-:Y:S01]  /*0430*/  ISETP.NE.AND P1, PT, R12, RZ, PT ;  /* 0x000000ff0c00720c */ /* 0x000fe20003f25270 */
[----:B--2---:R1:W-:Y:S04]  /*0440*/  STG.E.64 desc[UR4][R8.64+0x30], R18 ;  /* 0x0000301208007986 */ /* 0x0043e8000c101b04 */
[----:B---3--:R-:W2:Y:S01]  /*0450*/  LDG.E.64 R20, desc[UR4][R6.64+0x38] ;  /* 0x0000380406147981 */ /* 0x008ea2000c1e1b00 */
[----:B----4-:R-:W-:Y:S02]  /*0460*/  IADD3 R23, P2, PT, R6, 0x80, RZ ;  /* 0x0000008006177810 */ /* 0x010fe40007f5e0ff */
[----:B------:R-:W-:-:S03]  /*0470*/  IADD3 R13, P3, PT, R8, 0x80, RZ ;  /* 0x00000080080d7810 */ /* 0x000fc60007f7e0ff */
[----:B0-----:R-:W-:Y:S02]  /*0480*/  IMAD.X R14, RZ, RZ, R7, P2 ;  /* 0x000000ffff0e7224 */ /* 0x001fe400010e0607 */
[----:B------:R-:W-:Y:S01]  /*0490*/  IMAD.X R22, RZ, RZ, R9, P3 ;  /* 0x000000ffff167224 */ /* 0x000fe200018e0609 */
[----:B--2---:R1:W-:Y:S01]  /*04a0*/  STG.E.64 desc[UR4][R8.64+0x38], R20 ;  /* 0x0000381408007986 */ /* 0x0043e2000c101b04 */
[----:B------:R-:W-:Y:S06]  /*04b0*/  @P1 BRA `(.L_x_1) ;  /* 0xfffffffc00541947 */ /* 0x000fec000383ffff */
.L_x_0:
[----:B------:R-:W-:Y:S05]  /*04c0*/  @!P0 EXIT ;  /* 0x000000000000894d */ /* 0x000fea0003800000 */
[----:B------:R-:W-:Y:S02]  /*04d0*/  ISETP.GE.U32.AND P1, PT, R11, 0x8, PT ;  /* 0x000000080b00780c */ /* 0x000fe40003f26070 */
[----:B------:R-:W-:-:S04]  /*04e0*/  LOP3.LUT R24, R10, 0x7, RZ, 0xc0, !PT ;  /* 0x000000070a187812 */ /* 0x000fc800078ec0ff */
[----:B------:R-:W-:-:S07]  /*04f0*/  ISETP.NE.AND P0, PT, R24, RZ, PT ;  /* 0x000000ff1800720c */ /* 0x000fce0003f05270 */
[----:B------:R-:W-:Y:S06]  /*0500*/  @!P1 BRA `(.L_x_2) ;  /* 0x00000000006c9947 */ /* 0x000fec0003800000 */
[----:B-1----:R-:W0:Y:S01]  /*0510*/  LDC.64 R8, c[0x0][0x388] ;  /* 0x0000e200ff087b82 */ /* 0x002e220000000a00 */
[----:B------:R-:W-:-:S05]  /*0520*/  IADD3 R6, P1, PT, R2, R3, RZ ;  /* 0x0000000302067210 */ /* 0x000fca0007f3e0ff */
[----:B------:R-:W-:Y:S02]  /*0530*/  IMAD.X R7, RZ, RZ, R5, P1 ;  /* 0x000000ffff077224 */ /* 0x000fe400008e0605 */
[----:B------:R-:W1:Y:S01]  /*0540*/  LDC.64 R16, c[0x0][0x380] ;  /* 0x0000e000ff107b82 */ /* 0x000e620000000a00 */
[----:B0-----:R-:W-:-:S04]  /*0550*/  LEA R8, P1, R6, R8, 0x3 ;  /* 0x0000000806087211 */ /* 0x001fc800078218ff */
[----:B------:R-:W-:-:S05]  /*0560*/  LEA.HI.X R9, R6, R9, R7, 0x3, P1 ;  /* 0x0000000906097211 */ /* 0x000fca00008f1c07 */
[----:B------:R-:W2:Y:S01]  /*0570*/  LDG.E.64 R12, desc[UR4][R8.64] ;  /* 0x00000004080c7981 */ /* 0x000ea2000c1e1b00 */
[----:B------:R-:W-:-:S05]  /*0580*/  IADD3 R7, P1, PT, R0, R3, RZ ;  /* 0x0000000300077210 */ /* 0x000fca0007f3e0ff */
[----:B------:R-:W-:Y:S01]  /*0590*/  IMAD.X R14, RZ, RZ, R4, P1 ;  /* 0x000000ffff0e7224 */ /* 0x000fe200008e0604 */
[----:B-1----:R-:W-:-:S04]  /*05a0*/  LEA R6, P1, R7, R16, 0x3 ;  /* 0x0000001007067211 */ /* 0x002fc800078218ff */
[----:B------:R-:W-:-:S05]  /*05b0*/  LEA.HI.X R7, R7, R17, R14, 0x3, P1 ;  /* 0x0000001107077211 */ /* 0x000fca00008f1c0e */
[----:B--2---:R0:W-:Y:S04]  /*05c0*/  STG.E.64 desc[UR4][R6.64], R12 ;  /* 0x0000000c06007986 */ /* 0x0041e8000c101b04 */
[----:B------:R-:W2:Y:S04]  /*05d0*/  LDG.E.64 R14, desc[UR4][R8.64+0x8] ;  /* 0x00000804080e7981 */ /* 0x000ea8000c1e1b00 */
[----:B--2---:R1:W-:Y:S04]  /*05e0*/  STG.E.64 desc[UR4][R6.64+0x8], R14 ;  /* 0x0000080e06007986 */ /* 0x0043e8000c101b04 */
[----:B------:R-:W2:Y:S04]  /*05f0*/  LDG.E.64 R16, desc[UR4][R8.64+0x10] ;  /* 0x0000100408107981 */ /* 0x000ea8000c1e1b00 */
[----:B--2---:R2:W-:Y:S04]  /*0600*/  STG.E.64 desc[UR4][R6.64+0x10], R16 ;  /* 0x0000101006007986 */ /* 0x0045e8000c101b04 */
[----:B------:R-:W3:Y:S04]  /*0610*/  LDG.E.64 R18, desc[UR4][R8.64+0x18] ;  /* 0x0000180408127981 */ /* 0x000ee8000c1e1b00 */
[----:B---3--:R2:W-:Y:S04]  /*0620*/  STG.E.64 desc[UR4][R6.64+0x18], R18 ;  /* 0x0000181206007986 */ /* 0x0085e8000c101b04 */
[----:B------:R-:W3:Y:S04]  /*0630*/  LDG.E.64 R20, desc[UR4][R8.64+0x20] ;  /* 0x0000200408147981 */ /* 0x000ee8000c1e1b00 */
[----:B---3--:R2:W-:Y:S04]  /*0640*/  STG.E.64 desc[UR4][R6.64+0x20], R20 ;  /* 0x0000201406007986 */ /* 0x0085e8000c101b04 */
[----:B------:R-:W3:Y:S04]  /*0650*/  LDG.E.64 R22, desc[UR4][R8.64+0x28] ;  /* 0x0000280408167981 */ /* 0x000ee8000c1e1b00 */
[----:B---3--:R2:W-:Y:S04]  /*0660*/  STG.E.64 desc[UR4][R6.64+0x28], R22 ;  /* 0x0000281606007986 */ /* 0x0085e8000c101b04 */
[----:B0-----:R-:W3:Y:S04]  /*0670*/  LDG.E.64 R12, desc[UR4][R8.64+0x30] ;  /* 0x00003004080c7981 */ /* 0x001ee8000c1e1b00 */
[----:B---3--:R2:W-:Y:S04]  /*0680*/  STG.E.64 desc[UR4][R6.64+0x30], R12 ;  /* 0x0000300c06007986 */ /* 0x0085e8000c101b04 */
[----:B-1----:R-:W3:Y:S01]  /*0690*/  LDG.E.64 R14, desc[UR4][R8.64+0x38] ;  /* 0x00003804080e7981 */ /* 0x002ee2000c1e1b00 */
[----:B------:R-:W-:-:S03]  /*06a0*/  VIADD R3, R3, 0x8 ;  /* 0x0000000803037836 */ /* 0x000fc60000000000 */
[----:B---3--:R2:W-:Y:S04]  /*06b0*/  STG.E.64 desc[UR4][R6.64+0x38], R14 ;  /* 0x0000380e06007986 */ /* 0x0085e8000c101b04 */
.L_x_2:
[----:B------:R-:W-:Y:S05]  /*06c0*/  @!P0 EXIT ;  /* 0x000000000000894d */ /* 0x000fea0003800000 */
[----:B------:R-:W-:Y:S02]  /*06d0*/  ISETP.GE.U32.AND P1, PT, R24, 0x4, PT ;  /* 0x000000041800780c */ /* 0x000fe40003f26070 */
[----:B------:R-:W-:-:S04]  /*06e0*/  LOP3.LUT R10, R10, 0x3, RZ, 0xc0, !PT ;  /* 0x000000030a0a7812 */ /* 0x000fc800078ec0ff */
[----:B------:R-:W-:-:S07]  /*06f0*/  ISETP.NE.AND P0, PT, R10, RZ, PT ;  /* 0x000000ff0a00720c */ /* 0x000fce0003f05270 */
[----:B------:R-:W-:Y:S06]  /*0700*/  @!P1 BRA `(.L_x_3) ;  /* 0x00000000004c9947 */ /* 0x000fec0003800000 */
[----:B--2---:R-:W0:Y:S01]  /*0710*/  LDC.64 R12, c[0x0][0x388] ;  /* 0x0000e200ff0c7b82 */ /* 0x004e220000000a00 */
[----:B------:R-:W-:-:S05]  /*0720*/  IADD3 R7, P1, PT, R2, R3, RZ ;  /* 0x0000000302077210 */ /* 0x000fca0007f3e0ff */
[----:B-1----:R-:W-:Y:S02]  /*0730*/  IMAD.X R8, RZ, RZ, R5, P1 ;  /* 0x000000ffff087224 */ /* 0x002fe400008e0605 */
        /* <DEDUP_REMOVED lines=13> */
[----:B------:R-:W2:Y:S01]  /*0810*/  LDG.E.64 R18, desc[UR4][R6.64+0x18] ;  /* 0x0000180406127981 */ /* 0x000ea2000c1e1b00 */
[----:B------:R-:W-:-:S03]  /*0820*/  VIADD R3, R3, 0x4 ;  /* 0x0000000403037836 */ /* 0x000fc60000000000 */
[----:B--2---:R0:W-:Y:S04]  /*0830*/  STG.E.64 desc[UR4][R8.64+0x18], R18 ;  /* 0x0000181208007986 */ /* 0x0041e8000c101b04 */
.L_x_3:
[----:B------:R-:W-:Y:S05]  /*0840*/  @!P0 EXIT ;  /* 0x000000000000894d */ /* 0x000fea0003800000 */
[----:B0-2---:R-:W0:Y:S01]  /*0850*/  LDC.64 R12, c[0x0][0x380] ;  /* 0x0000e000ff0c7b82 */ /* 0x005e220000000a00 */
[-C--:B-1----:R-:W-:Y:S01]  /*0860*/  IADD3 R9, P0, PT, R0, R3.reuse, RZ ;  /* 0x0000000300097210 */ /* 0x082fe20007f1e0ff */
[----:B------:R-:W-:Y:S01]  /*0870*/  IMAD.MOV R10, RZ, RZ, -R10 ;  /* 0x000000ffff0a7224 */ /* 0x000fe200078e0a0a */
[----:B------:R-:W-:-:S03]  /*0880*/  IADD3 R2, P1, PT, R2, R3, RZ ;  /* 0x0000000302027210 */ /* 0x000fc60007f3e0ff */
[----:B------:R-:W-:Y:S02]  /*0890*/  IMAD.X R4, RZ, RZ, R4, P0 ;  /* 0x000000ffff047224 */ /* 0x000fe400000e0604 */
[----:B------:R-:W1:Y:S01]  /*08a0*/  LDC.64 R6, c[0x0][0x388] ;  /* 0x0000e200ff067b82 */ /* 0x000e620000000a00 */
[----:B------:R-:W-:Y:S01]  /*08b0*/  IMAD.X R5, RZ, RZ, R5, P1 ;  /* 0x000000ffff057224 */ /* 0x000fe200008e0605 */
[----:B0-----:R-:W-:-:S04]  /*08c0*/  LEA R0, P0, R9, R12, 0x3 ;  /* 0x0000000c09007211 */ /* 0x001fc800078018ff */
[----:B------:R-:W-:Y:S02]  /*08d0*/  LEA.HI.X R9, R9, R13, R4, 0x3, P0 ;  /* 0x0000000d09097211 */ /* 0x000fe400000f1c04 */
[----:B-1----:R-:W-:-:S04]  /*08e0*/  LEA R6, P2, R2, R6, 0x3 ;  /* 0x0000000602067211 */ /* 0x002fc800078418ff */
[----:B------:R-:W-:-:S09]  /*08f0*/  LEA.HI.X R7, R2, R7, R5, 0x3, P2 ;  /* 0x0000000702077211 */ /* 0x000fd200010f1c05 */
.L_x_4:
[----:B0-----:R-:W-:Y:S02]  /*0900*/  IMAD.MOV.U32 R2, RZ, RZ, R6 ;  /* 0x000000ffff027224 */ /* 0x001fe400078e0006 */
[----:B------:R-:W-:-:S06]  /*0910*/  IMAD.MOV.U32 R3, RZ, RZ, R7 ;  /* 0x000000ffff037224 */ /* 0x000fcc00078e0007 */
[----:B------:R-:W2:Y:S01]  /*0920*/  LDG.E.64 R2, desc[UR4][R2.64] ;  /* 0x0000000402027981 */ /* 0x000ea2000c1e1b00 */
[----:B------:R-:W-:Y:S01]  /*0930*/  VIADD R10, R10, 0x1 ;  /* 0x000000010a0a7836 */ /* 0x000fe20000000000 */
[----:B------:R-:W-:Y:S01]  /*0940*/  IADD3 R6, P2, PT, R6, 0x8, RZ ;  /* 0x0000000806067810 */ /* 0x000fe20007f5e0ff */
[----:B------:R-:W-:Y:S01]  /*0950*/  IMAD.MOV.U32 R4, RZ, RZ, R0 ;  /* 0x000000ffff047224 */ /* 0x000fe200078e0000 */
[----:B------:R-:W-:Y:S01]  /*0960*/  IADD3 R0, P1, PT, R0, 0x8, RZ ;  /* 0x0000000800007810 */ /* 0x000fe20007f3e0ff */
[----:B------:R-:W-:Y:S01]  /*0970*/  IMAD.MOV.U32 R5, RZ, RZ, R9 ;  /* 0x000000ffff057224 */ /* 0x000fe200078e0009 */
[----:B------:R-:W-:Y:S01]  /*0980*/  ISETP.NE.AND P0, PT, R10, RZ, PT ;  /* 0x000000ff0a00720c */ /* 0x000fe20003f05270 */
[----:B------:R-:W-:Y:S02]  /*0990*/  IMAD.X R7, RZ, RZ, R7, P2 ;  /* 0x000000ffff077224 */ /* 0x000fe400010e0607 */
[----:B------:R-:W-:Y:S01]  /*09a0*/  IMAD.X R9, RZ, RZ, R9, P1 ;  /* 0x000000ffff097224 */ /* 0x000fe200008e0609 */
[----:B--2---:R0:W-:Y:S09]  /*09b0*/  STG.E.64 desc[UR4][R4.64], R2 ;  /* 0x0000000204007986 */ /* 0x0041f2000c101b04 */
[----:B------:R-:W-:Y:S05]  /*09c0*/  @P0 BRA `(.L_x_4) ;  /* 0xfffffffc00cc0947 */ /* 0x000fea000383ffff */
[----:B------:R-:W-:Y:S05]  /*09d0*/  EXIT ;  /* 0x000000000000794d */ /* 0x000fea0003800000 */
.L_x_5:
[----:B------:R-:W-:-:S00]  /*09e0*/  BRA `(.L_x_5) ;  /* 0xfffffffc00fc7947 */ /* 0x000fc0000383ffff */
[----:B------:R-:W-:-:S00]  /*09f0*/  NOP ;  /* 0x0000000000007918 */ /* 0x000fc00000000000 */
        /* <DEDUP_REMOVED lines=8> */
.L_x_58:


//--------------------- .text.dropout             --------------------------
	.section	.text.dropout,"ax",@progbits
	.align	128
        .global         dropout
        .type           dropout,@function
        .size           dropout,(.L_x_59 - dropout)
        .other          dropout,@"STO_CUDA_ENTRY STV_DEFAULT"
dropout:
.text.dropout:
[----:B------:R-:W-:Y:S08]  /*0000*/  LDC R1, c[0x0][0x37c] ;  /* 0x0000df00ff017b82 */ /* 0x000ff00000000800 */
[----:B------:R-:W0:Y:S08]  /*0010*/  S2UR UR9, SR_CTAID.X ;  /* 0x00000000000979c3 */ /* 0x000e300000002500 */
[----:B------:R-:W0:Y:S02]  /*0020*/  LDC R0, c[0x0][0x390] ;  /* 0x0000e400ff007b82 */ /* 0x000e240000000800 */
[----:B0-----:R-:W-:-:S13]  /*0030*/  ISETP.LE.AND P0, PT, R0, UR9, PT ;  /* 0x0000000900007c0c */ /* 0x001fda000bf03270 */
[----:B------:R-:W-:Y:S05]  /*0040*/  @P0 EXIT ;  /* 0x000000000000094d */ /* 0x000fea0003800000 */
[----:B------:R-:W0:Y:S01]  /*0050*/  LDC R2, c[0x0][0x394] ;  /* 0x0000e500ff027b82 */ /* 0x000e220000000800 */
[----:B------:R-:W1:Y:S02]  /*0060*/  LDCU.64 UR4, c[0x0][0x3a0] ;  /* 0x00007400ff0477ac */ /* 0x000e640008000a00 */
[----:B-1----:R-:W-:-:S04]  /*0070*/  UIADD3 UR4, UP0, UPT, UR9, UR4, URZ ;  /* 0x0000000409047290 */ /* 0x002fc8000ff1e0ff */
[----:B------:R-:W-:Y:S01]  /*0080*/  UIADD3.X UR5, UPT, UPT, URZ, UR5, URZ, UP0, !UPT ;  /* 0x00000005ff057290 */ /* 0x000fe200087fe4ff */
[----:B0-----:R-:W-:-:S13]  /*0090*/  ISETP.GE.AND P0, PT, R2, 0x1, PT ;  /* 0x000000010200780c */ /* 0x001fda0003f06270 */
[----:B------:R-:W-:Y:S05]  /*00a0*/  @!P0 EXIT ;  /* 0x000000000000894d */ /* 0x000fea0003800000 */
[C---:B------:R-:W-:Y:S01]  /*00b0*/  ISETP.GE.U32.AND P0, PT, R2.reuse, 0x4, PT ;  /* 0x000000040200780c */ /* 0x040fe20003f06070 */
[----:B------:R-:W-:Y:S01]  /*00c0*/  ULOP3.LUT UR4, UR4, 0xaad26b49, URZ, 0x3c, !UPT ;  /* 0xaad26b4904047892 */ /* 0x000fe2000f8e3cff */
[C---:B------:R-:W-:Y:S01]  /*00d0*/  IMAD R0, R2.reuse, UR9, RZ ;  /* 0x0000000902007c24 */ /* 0x040fe2000f8e02ff */
[----:B------:R-:W-:Y:S01]  /*00e0*/  ULOP3.LUT UR5, UR5, 0xf7dcefdd, URZ, 0x3c, !UPT ;  /* 0xf7dcefdd05057892 */ /* 0x000fe2000f8e3cff */
[----:B------:R-:W-:Y:S01]  /*00f0*/  LOP3.LUT R14, R2, 0x3, RZ, 0xc0, !PT ;  /* 0x00000003020e7812 */ /* 0x000fe200078ec0ff */
[----:B------:R-:W-:Y:S01]  /*0100*/  UIMAD UR4, UR4, 0x4182bed5, URZ ;  /* 0x4182bed5040478a4 */ /* 0x000fe2000f8e02ff */
[----:B------:R-:W-:Y:S01]  /*0110*/  IMAD.MOV.U32 R5, RZ, RZ, RZ ;  /* 0x000000ffff057224 */ /* 0x000fe200078e00ff */
[----:B------:R-:W-:Y:S01]  /*0120*/  UIMAD UR7, UR5, -0x658354e5, URZ ;  /* 0x9a7cab1b050778a4 */ /* 0x000fe2000f8e02ff */
[----:B------:R-:W-:Y:S01]  /*0130*/  SHF.R.S32.HI R4, RZ, 0x1f, R0 ;  /* 0x0000001fff047819 */ /* 0x000fe20000011400 */
[----:B------:R-:W0:Y:S02]  /*0140*/  LDCU.64 UR14, c[0x0][0x358] ;  /* 0x00006b00ff0e77ac */ /* 0x000e240008000a00 */
[----:B------:R-:W-:-:S02]  /*0150*/  UIADD3 UR5, UPT, UPT, UR4, 0x64f0c9, UR7 ;  /* 0x0064f0c904057890 */ /* 0x000fc4000fffe007 */
[----:B------:R-:W-:Y:S02]  /*0160*/  ULOP3.LUT UR8, UR7, 0x5491333, URZ, 0x3c, !UPT ;  /* 0x0549133307087892 */ /* 0x000fe4000f8e3cff */
[----:B------:R-:W-:Y:S02]  /*0170*/  UIADD3 UR6, UPT, UPT, UR4, 0x583f19, URZ ;  /* 0x00583f1904067890 */ /* 0x000fe4000fffe0ff */
[----:B------:R-:W-:Y:S02]  /*0180*/  UIADD3 UR7, UPT, UPT, UR7, 0x1f123bb5, URZ ;  /* 0x1f123bb507077890 */ /* 0x000fe4000fffe0ff */
[----:B------:R-:W-:Y:S02]  /*0190*/  ULOP3.LUT UR12, UR4, 0x159a55e5, URZ, 0x3c, !UPT ;  /* 0x159a55e5040c7892 */ /* 0x000fe4000f8e3cff */
[----:B------:R-:W-:Y:S01]  /*01a0*/  UIADD3 UR13, UPT, UPT, UR4, 0x75bcd15, URZ ;  /* 0x075bcd15040d7890 */ /* 0x000fe2000fffe0ff */
[----:B------:R-:W-:Y:S11]  /*01b0*/  @!P0 BRA `(.L_x_6) ;  /* 0x0000000400b08947 */ /* 0x000ff60003800000 */
[----:B------:R-:W-:Y:S01]  /*01c0*/  LOP3.LUT R5, R2, 0x7ffffffc, RZ, 0xc0, !PT ;  /* 0x7ffffffc02057812 */ /* 0x000fe200078ec0ff */
[----:B------:R-:W1:Y:S01]  /*01d0*/  LDCU.64 UR16, c[0x0][0x398] ;  /* 0x00007300ff1077ac */ /* 0x000e620008000a00 */
[----:B------:R-:W2:Y:S01]  /*01e0*/  LDCU.64 UR18, c[0x0][0x380] ;  /* 0x00007000ff1277ac */ /* 0x000ea20008000a00 */
[----:B------:R-:W3:Y:S01]  /*01f0*/  LDCU.64 UR20, c[0x0][0x388] ;  /* 0x00007100ff1477ac */ /* 0x000ee20008000a00 */
[----:B------:R-:W-:-:S05]  /*0200*/  UMOV UR4, URZ ;  /* 0x000000ff00047c82 */ /* 0x000fca0008000000 */
.L_x_8:
[----:B------:R-:W-:Y:S01]  /*0210*/  USHF.R.U32.HI UR9, URZ, 0x2, UR13 ;  /* 0x00000002ff097899 */ /* 0x000fe2000801160d */
[----:B------:R-:W-:Y:S01]  /*0220*/  IMAD.MOV.U32 R2, RZ, RZ, 0x0 ;  /* 0x00000000ff027424 */ /* 0x000fe200078e00ff */
[----:B------:R-:W-:Y:S01]  /*0230*/  USHF.L.U32 UR10, UR6, 0x4, URZ ;  /* 0x00000004060a7899 */ /* 0x000fe200080006ff */
[----:B------:R-:W-:Y:S01]  /*0240*/  IMAD.MOV.U32 R3, RZ, RZ, 0x3ca00000 ;  /* 0x3ca00000ff037424 */ /* 0x000fe200078e00ff */
[----:B------:R-:W-:Y:S01]  /*0250*/  ULOP3.LUT UR9, UR9, UR13, URZ, 0x3c, !UPT ;  /* 0x0000000d09097292 */ /* 0x000fe2000f8e3cff */
[----:B0-----:R-:W-:Y:S01]  /*0260*/  IADD3 R8, P0, PT, R0, UR4, RZ ;  /* 0x0000000400087c10 */ /* 0x001fe2000ff1e0ff */
[----:B------:R-:W-:Y:S01]  /*0270*/  USHF.R.U32.HI UR13, URZ, 0x2, UR12 ;  /* 0x00000002ff0d7899 */ /* 0x000fe2000801160c */
[----:B------:R-:W-:Y:S01]  /*0280*/  CS2R R10, SRZ ;  /* 0x00000000000a7805 */ /* 0x000fe2000001ff00 */
[----:B------:R-:W-:Y:S02]  /*0290*/  USHF.L.U32 UR11, UR9, 0x1, URZ ;  /* 0x00000001090b7899 */ /* 0x000fe400080006ff */
[----:B------:R-:W-:Y:S01]  /*02a0*/  ULOP3.LUT UR13, UR13, UR12, URZ, 0x3c, !UPT ;  /* 0x0000000c0d0d7292 */ /* 0x000fe2000f8e3cff */
[----:B------:R-:W-:Y:S01]  /*02b0*/  IMAD.X R9, RZ, RZ, R4, P0 ;  /* 0x000000ffff097224 */ /* 0x000fe200000e0604 */
[----:B------:R-:W-:Y:S01]  /*02c0*/  ULOP3.LUT UR10, UR6, UR10, UR11, 0x96, !UPT ;  /* 0x0000000a060a7292 */ /* 0x000fe2000f8e960b */
[----:B------:R-:W-:-:S03]  /*02d0*/  IMAD.SHL.U32 R13, R8, 0x8, RZ ;  /* 0x00000008080d7824 */ /* 0x000fc600078e00ff */
[----:B------:R-:W-:Y:S01]  /*02e0*/  ULOP3.LUT UR12, UR10, UR9, URZ, 0x3c, !UPT ;  /* 0x000000090a0c7292 */ /* 0x000fe2000f8e3cff */
[----:B------:R-:W-:Y:S01]  /*02f0*/  SHF.L.U64.HI R12, R8, 0x3, R9 ;  /* 0x00000003080c7819 */ /* 0x000fe20000010209 */
[----:B------:R-:W-:Y:S02]  /*0300*/  USHF.L.U32 UR10, UR13, 0x1, URZ ;  /* 0x000000010d0a7899 */ /* 0x000fe400080006ff */
[----:B------:R-:W-:-:S04]  /*0310*/  USHF.L.U32 UR9, UR12, 0x4, URZ ;  /* 0x000000040c097899 */ /* 0x000fc800080006ff */
[----:B------:R-:W-:-:S04]  /*0320*/  ULOP3.LUT UR9, UR13, UR10, UR9, 0x96, !UPT ;  /* 0x0000000a0d097292 */ /* 0x000fc8000f8e9609 */
[----:B------:R-:W-:Y:S02]  /*0330*/  ULOP3.LUT UR22, UR9, UR12, URZ, 0x3c, !UPT ;  /* 0x0000000c09167292 */ /* 0x000fe4000f8e3cff */
[----:B------:R-:W-:Y:S02]  /*0340*/  UIADD3 UR9, UPT, UPT, UR5, 0x587c5, UR12 ;  /* 0x000587c505097890 */ /* 0x000fe4000fffe00c */
[----:B------:R-:W-:-:S04]  /*0350*/  UIADD3 UR10, UPT, UPT, UR5, 0xb0f8a, UR22 ;  /* 0x000b0f8a050a7890 */ /* 0x000fc8000fffe016 */
[----:B------:R-:W-:-:S04]  /*0360*/  UIMAD.WIDE.U32 UR10, UR10, 0x200000, URZ ;  /* 0x002000000a0a78a5 */ /* 0x000fc8000f8e00ff */
[----:B------:R-:W-:-:S09]  /*0370*/  ULOP3.LUT UR10, UR10, UR9, URZ, 0x3c, !UPT ;  /* 0x000000090a0a7292 */ /* 0x000fd2000f8e3cff */
[----:B-1----:R-:W4:Y:S02]  /*0380*/  I2F.F64.U64 R6, UR10 ;  /* 0x0000000a00067d12 */ /* 0x002f240008301800 */
[----:B----4-:R-:W-:-:S08]  /*0390*/  DFMA R6, R6, R2, 5.5511151231257827021e-17 ;  /* 0x3c9000000606742b */ /* 0x010fd00000000002 */
[----:B-1----:R-:W-:Y:S01]  /*03a0*/  DSETP.GEU.AND P0, PT, R6, UR16, PT ;  /* 0x0000001006007e2a */ /* 0x002fe2000bf0e000 */
[----:B---3--:R-:W-:-:S04]  /*03b0*/  IADD3 R6, P1, PT, R13, UR20, RZ ;  /* 0x000000140d067c10 */ /* 0x008fc8000ff3e0ff */
[----:B------:R-:W-:-:S09]  /*03c0*/  IADD3.X R7, PT, PT, R12, UR21, RZ, P1, !PT ;  /* 0x000000150c077c10 */ /* 0x000fd20008ffe4ff */
[----:B0-----:R-:W3:Y:S01]  /*03d0*/  @P0 LDG.E.64 R10, desc[UR14][R6.64] ;  /* 0x0000000e060a0981 */ /* 0x001ee2000c1e1b00 */
[----:B------:R-:W-:Y:S02]  /*03e0*/  USHF.R.U32.HI UR9, URZ, 0x2, UR7 ;  /* 0x00000002ff097899 */ /* 0x000fe40008011607 */
[----:B------:R-:W-:Y:S02]  /*03f0*/  USHF.R.U32.HI UR11, URZ, 0x2, UR8 ;  /* 0x00000002ff0b7899 */ /* 0x000fe40008011608 */
[----:B------:R-:W-:Y:S02]  /*0400*/  ULOP3.LUT UR9, UR9, UR7, URZ, 0x3c, !UPT ;  /* 0x0000000709097292 */ /* 0x000fe4000f8e3cff */
[----:B------:R-:W-:Y:S02]  /*0410*/  USHF.L.U32 UR7, UR22, 0x4, URZ ;  /* 0x0000000416077899 */ /* 0x000fe400080006ff */
[----:B------:R-:W-:Y:S02]  /*0420*/  USHF.L.U32 UR10, UR9, 0x1, URZ ;  /* 0x00000001090a7899 */ /* 0x000fe400080006ff */
[----:B------:R-:W-:-:S02]  /*0430*/  ULOP3.LUT UR11, UR11, UR8, URZ, 0x3c, !UPT ;  /* 0x000000080b0b7292 */ /* 0x000fc4000f8e3cff */
[----:B------:R-:W-:Y:S02]  /*0440*/  ULOP3.LUT UR7, UR22, UR7, UR10, 0x96, !UPT ;  /* 0x0000000716077292 */ /* 0x000fe4000f8e960a */
[----:B------:R-:W-:Y:S02]  /*0450*/  USHF.L.U32 UR8, UR11, 0x1, URZ ;  /* 0x000000010b087899 */ /* 0x000fe400080006ff */
[----:B------:R-:W-:-:S04]  /*0460*/  ULOP3.LUT UR23, UR7, UR9, URZ, 0x3c, !UPT ;  /* 0x0000000907177292 */ /* 0x000fc8000f8e3cff */
[----:B------:R-:W-:-:S04]  /*0470*/  USHF.L.U32 UR7, UR23, 0x4, URZ ;  /* 0x0000000417077899 */ /* 0x000fc800080006ff */
[----:B------:R-:W-:-:S04]  /*0480*/  ULOP3.LUT UR7, UR11, UR8, UR7, 0x96, !UPT ;  /* 0x000000080b077292 */ /* 0x000fc8000f8e9607 */
[----:B------:R-:W-:Y:S02]  /*0490*/  ULOP3.LUT UR13, UR7, UR23, URZ, 0x3c, !UPT ;  /* 0x00000017070d7292 */ /* 0x000fe4000f8e3cff */
[----:B------:R-:W-:Y:S02]  /*04a0*/  UIADD3 UR7, UPT, UPT, UR5, 0x10974f, UR23 ;  /* 0x0010974f05077890 */ /* 0x000fe4000fffe017 */
[----:B------:R-:W-:-:S04]  /*04b0*/  UIADD3 UR8, UPT, UPT, UR5, 0x161f14, UR13 ;  /* 0x00161f1405087890 */ /* 0x000fc8000fffe00d */
[----:B------:R-:W-:-:S04]  /*04c0*/  UIMAD.WIDE.U32 UR8, UR8, 0x200000, URZ ;  /* 0x00200000080878a5 */ /* 0x000fc8000f8e00ff */
[----:B------:R-:W-:-:S09]  /*04d0*/  ULOP3.LUT UR8, UR8, UR7, URZ, 0x3c, !UPT ;  /* 0x0000000708087292 */ /* 0x000fd2000f8e3cff */
[----:B------:R-:W0:Y:S02]  /*04e0*/  I2F.F64.U64 R8, UR8 ;  /* 0x0000000800087d12 */ /* 0x000e240008301800 */
[----:B0-----:R-:W-:-:S08]  /*04f0*/  DFMA R8, R8, R2, 5.5511151231257827021e-17 ;  /* 0x3c9000000808742b */ /* 0x001fd00000000002 */
[----:B------:R-:W-:Y:S01]  /*0500*/  DSETP.GEU.AND P0, PT, R8, UR16, PT ;  /* 0x0000001008007e2a */ /* 0x000fe2000bf0e000 */
[----:B--2---:R-:W-:-:S04]  /*0510*/  IADD3 R8, P1, PT, R13, UR18, RZ ;  /* 0x000000120d087c10 */ /* 0x004fc8000ff3e0ff */
[----:B------:R-:W-:Y:S02]  /*0520*/  IADD3.X R9, PT, PT, R12, UR19, RZ, P1, !PT ;  /* 0x000000130c097c10 */ /* 0x000fe40008ffe4ff */
[----:B------:R-:W-:Y:S01]  /*0530*/  CS2R R12, SRZ ;  /* 0x00000000000c7805 */ /* 0x000fe2000001ff00 */
[----:B------:R-:W-:Y:S02]  /*0540*/  USHF.R.U32.HI UR7, URZ, 0x2, UR6 ;  /* 0x00000002ff077899 */ /* 0x000fe40008011606 */
[----:B---3--:R0:W-:Y:S04]  /*0550*/  STG.E.64 desc[UR14][R8.64], R10 ;  /* 0x0000000a08007986 */ /* 0x0081e8000c101b0e */
[----:B------:R-:W2:Y:S01]  /*0560*/  @P0 LDG.E.64 R12, desc[UR14][R6.64+0x8] ;  /* 0x0000080e060c0981 */ /* 0x000ea2000c1e1b00 */
[----:B------:R-:W-:-:S02]  /*0570*/  ULOP3.LUT UR7, UR7, UR6, URZ, 0x3c, !UPT ;  /* 0x0000000607077292 */ /* 0x000fc4000f8e3cff */
[----:B------:R-:W-:Y:S02]  /*0580*/  USHF.L.U32 UR6, UR13, 0x4, URZ ;  /* 0x000000040d067899 */ /* 0x000fe400080006ff */
[----:B------:R-:W-:Y:S02]  /*0590*/  USHF.L.U32 UR8, UR7, 0x1, URZ ;  /* 0x0000000107087899 */ /* 0x000fe400080006ff */
[----:B------:R-:W-:Y:S02]  /*05a0*/  USHF.R.U32.HI UR9, URZ, 0x2, UR12 ;  /* 0x00000002ff097899 */ /* 0x000fe4000801160c */
[----:B------:R-:W-:Y:S02]  /*05b0*/  ULOP3.LUT UR6, UR13, UR6, UR8, 0x96, !UPT ;  /* 0x000000060d067292 */ /* 0x000fe4000f8e9608 */
[----:B------:R-:W-:Y:S02]  /*05c0*/  ULOP3.LUT UR9, UR9, UR12, URZ, 0x3c, !UPT ;  /* 0x0000000c09097292 */ /* 0x000fe4000f8e3cff */
[----:B------:R-:W-:-:S02]  /*05d0*/  ULOP3.LUT UR12, UR6, UR7, URZ, 0x3c, !UPT ;  /* 0x00000007060c7292 */ /* 0x000fc4000f8e3cff */
[----:B------:R-:W-:Y:S02]  /*05e0*/  USHF.L.U32 UR7, UR9, 0x1, URZ ;  /* 0x0000000109077899 */ /* 0x000fe400080006ff */
[----:B------:R-:W-:-:S04]  /*05f0*/  USHF.L.U32 UR6, UR12, 0x4, URZ ;  /* 0x000000040c067899 */ /* 0x000fc800080006ff */
[----:B------:R-:W-:Y:S02]  /*0600*/  ULOP3.LUT UR7, UR9, UR7, UR6, 0x96, !UPT ;  /* 0x0000000709077292 */ /* 0x000fe4000f8e9606 */
[----:B------:R-:W-:Y:S02]  /*0610*/  UIADD3 UR6, UPT, UPT, UR5, 0x1ba6d9, UR12 ;  /* 0x001ba6d905067890 */ /* 0x000fe4000fffe00c */
[----:B------:R-:W-:-:S04]  /*0620*/  ULOP3.LUT UR7, UR7, UR12, URZ, 0x3c, !UPT ;  /* 0x0000000c07077292 */ /* 0x000fc8000f8e3cff */
[----:B------:R-:W-:-:S04]  /*0630*/  UIADD3 UR8, UPT, UPT, UR5, 0x212e9e, UR7 ;  /* 0x00212e9e05087890 */ /* 0x000fc8000fffe007 */
[----:B------:R-:W-:-:S04]  /*0640*/  UIMAD.WIDE.U32 UR8, UR8, 0x200000, URZ ;  /* 0x00200000080878a5 */ /* 0x000fc8000f8e00ff */
[----:B------:R-:W-:-:S09]  /*0650*/  ULOP3.LUT UR8, UR8, UR6, URZ, 0x3c, !UPT ;  /* 0x0000000608087292 */ /* 0x000fd2000f8e3cff */
[----:B0-----:R-:W0:Y:S02]  /*0660*/  I2F.F64.U64 R10, UR8 ;  /* 0x00000008000a7d12 */ /* 0x001e240008301800 */
[----:B0-----:R-:W-:-:S08]  /*0670*/  DFMA R10, R10, R2, 5.5511151231257827021e-17 ;  /* 0x3c9000000a0a742b */ /* 0x001fd00000000002 */
[----:B------:R-:W-:Y:S01]  /*0680*/  DSETP.GEU.AND P0, PT, R10, UR16, PT ;  /* 0x000000100a007e2a */ /* 0x000fe2000bf0e000 */
[----:B------:R-:W-:Y:S01]  /*0690*/  CS2R R10, SRZ ;  /* 0x00000000000a7805 */ /* 0x000fe2000001ff00 */
[----:B------:R-:W-:-:S04]  /*06a0*/  USHF.R.U32.HI UR6, URZ, 0x2, UR22 ;  /* 0x00000002ff067899 */ /* 0x000fc80008011616 */
[----:B------:R-:W-:Y:S01]  /*06b0*/  ULOP3.LUT UR6, UR6, UR22, URZ, 0x3c, !UPT ;  /* 0x0000001606067292 */ /* 0x000fe2000f8e3cff */
[----:B--2---:R0:W-:Y:S07]  /*06c0*/  STG.E.64 desc[UR14][R8.64+0x8], R12 ;  /* 0x0000080c08007986 */ /* 0x0041ee000c101b0e */
[----:B------:R-:W2:Y:S01]  /*06d0*/  @P0 LDG.E.64 R10, desc[UR14][R6.64+0x10] ;  /* 0x0000100e060a0981 */ /* 0x000ea2000c1e1b00 */
[----:B------:R-:W-:Y:S02]  /*06e0*/  USHF.L.U32 UR9, UR6, 0x1, URZ ;  /* 0x0000000106097899 */ /* 0x000fe400080006ff */
[----:B------:R-:W-:-:S02]  /*06f0*/  USHF.L.U32 UR8, UR7, 0x4, URZ ;  /* 0x0000000407087899 */ /* 0x000fc400080006ff */
[----:B------:R-:W-:Y:S02]  /*0700*/  USHF.R.U32.HI UR10, URZ, 0x2, UR23 ;  /* 0x00000002ff0a7899 */ /* 0x000fe40008011617 */
[----:B------:R-:W-:Y:S02]  /*0710*/  ULOP3.LUT UR8, UR7, UR8, UR9, 0x96, !UPT ;  /* 0x0000000807087292 */ /* 0x000fe4000f8e9609 */
[----:B------:R-:W-:Y:S02]  /*0720*/  ULOP3.LUT UR10, UR10, UR23, URZ, 0x3c, !UPT ;  /* 0x000000170a0a7292 */ /* 0x000fe4000f8e3cff */
[----:B------:R-:W-:Y:S02]  /*0730*/  ULOP3.LUT UR8, UR8, UR6, URZ, 0x3c, !UPT ;  /* 0x0000000608087292 */ /* 0x000fe4000f8e3cff */
[----:B------:R-:W-:Y:S02]  /*0740*/  USHF.L.U32 UR9, UR10, 0x1, URZ ;  /* 0x000000010a097899 */ /* 0x000fe400080006ff */
[----:B------:R-:W-:-:S04]  /*0750*/  USHF.L.U32 UR6, UR8, 0x4, URZ ;  /* 0x0000000408067899 */ /* 0x000fc800080006ff */
[----:B------:R-:W-:Y:S02]  /*0760*/  ULOP3.LUT UR6, UR10, UR9, UR6, 0x96, !UPT ;  /* 0x000000090a067292 */ /* 0x000fe4000f8e9606 */
[----:B------:R-:W-:Y:S02]  /*0770*/  UIADD3 UR9, UPT, UPT, UR5, 0x26b663, UR8 ;  /* 0x0026b66305097890 */ /* 0x000fe4000fffe008 */
[----:B------:R-:W-:Y:S02]  /*0780*/  UIADD3 UR5, UPT, UPT, UR5, 0x2c3e28, URZ ;  /* 0x002c3e2805057890 */ /* 0x000fe4000fffe0ff */
[----:B------:R-:W-:-:S04]  /*0790*/  ULOP3.LUT UR6, UR6, UR8, URZ, 0x3c, !UPT ;  /* 0x0000000806067292 */ /* 0x000fc8000f8e3cff */
[----:B------:R-:W-:-:S04]  /*07a0*/  UIADD3 UR10, UPT, UPT, UR6, UR5, URZ ;  /* 0x00000005060a7290 */ /* 0x000fc8000fffe0ff */
[----:B------:R-:W-:-:S04]  /*07b0*/  UIMAD.WIDE.U32 UR10, UR10, 0x200000, URZ ;  /* 0x002000000a0a78a5 */ /* 0x000fc8000f8e00ff */
[----:B------:R-:W-:-:S09]  /*07c0*/  ULOP3.LUT UR10, UR10, UR9, URZ, 0x3c, !UPT ;  /* 0x000000090a0a7292 */ /* 0x000fd2000f8e3cff */
[----:B0-----:R-:W0:Y:S02]  /*07d0*/  I2F.F64.U64 R12, UR10 ;  /* 0x0000000a000c7d12 */ /* 0x001e240008301800 */
[----:B0-----:R-:W-:Y:S01]  /*07e0*/  DFMA R12, R12, R2, 5.5511151231257827021e-17 ;  /* 0x3c9000000c0c742b */ /* 0x001fe20000000002 */
[----:B------:R-:W-:-:S07]  /*07f0*/  CS2R R2, SRZ ;  /* 0x0000000000027805 */ /* 0x000fce000001ff00 */
[----:B------:R-:W-:Y:S01]  /*0800*/  DSETP.GEU.AND P0, PT, R12, UR16, PT ;  /* 0x000000100c007e2a */ /* 0x000fe2000bf0e000 */
[----:B--2---:R0:W-:-:S13]  /*0810*/  STG.E.64 desc[UR14][R8.64+0x10], R10 ;  /* 0x0000100a08007986 */ /* 0x0041da000c101b0e */
[----:B------:R-:W-:Y:S05]  /*0820*/  @!P0 BRA `(.L_x_7) ;  /* 0x0000000000048947 */ /* 0x000fea0003800000 */
[----:B------:R1:W5:Y:S02]  /*0830*/  LDG.E.64 R2, desc[UR14][R6.64+0x18] ;  /* 0x0000180e06027981 */ /* 0x000364000c1e1b00 */
.L_x_7:
[----:B------:R-:W-:Y:S01]  /*0840*/  UIADD3 UR4, UPT, UPT, UR4, 0x4, URZ ;  /* 0x0000000404047890 */ /* 0x000fe2000fffe0ff */
[----:B-----5:R4:W-:Y:S05]  /*0850*/  STG.E.64 desc[UR14][R8.64+0x18], R2 ;  /* 0x0000180208007986 */ /* 0x0209ea000c101b0e */
[----:B------:R-:W-:-:S13]  /*0860*/  ISETP.NE.AND P0, PT, R5, UR4, PT ;  /* 0x0000000405007c0c */ /* 0x000fda000bf05270 */
[----:B----4-:R-:W-:Y:S05]  /*0870*/  @P0 BRA `(.L_x_8) ;  /* 0xfffffff800640947 */ /* 0x010fea000383ffff */
.L_x_6:
[----:B------:R-:W-:-:S13]  /*0880*/  ISETP.NE.AND P0, PT, R14, RZ, PT ;  /* 0x000000ff0e00720c */ /* 0x000fda0003f05270 */
[----:B0-----:R-:W-:Y:S05]  /*0890*/  @!P0 EXIT ;  /* 0x000000000000894d */ /* 0x001fea0003800000 */
[----:B------:R-:W0:Y:S01]  /*08a0*/  LDC R2, c[0x0][0x394] ;  /* 0x0000e500ff027b82 */ /* 0x000e220000000800 */
[----:B------:R-:W-:Y:S02]  /*08b0*/  ISETP.NE.AND P1, PT, R14, 0x1, PT ;  /* 0x000000010e00780c */ /* 0x000fe40003f25270 */
[----:B0-----:R-:W-:-:S04]  /*08c0*/  LOP3.LUT R2, R2, 0x1, RZ, 0xc0, !PT ;  /* 0x0000000102027812 */ /* 0x001fc800078ec0ff */
[----:B------:R-:W-:-:S07]  /*08d0*/  ISETP.NE.U32.AND P0, PT, R2, 0x1, PT ;  /* 0x000000010200780c */ /* 0x000fce0003f05070 */
[----:B------:R-:W-:Y:S06]  /*08e0*/  @!P1 BRA `(.L_x_9) ;  /* 0x0000000000f49947 */ /* 0x000fec0003800000 */
[----:B------:R-:W-:Y:S01]  /*08f0*/  USHF.R.U32.HI UR4, URZ, 0x2, UR13 ;  /* 0x00000002ff047899 */ /* 0x000fe2000801160d */
[----:B------:R-:W-:Y:S01]  /*0900*/  IMAD.MOV.U32 R10, RZ, RZ, 0x0 ;  /* 0x00000000ff0a7424 */ /* 0x000fe200078e00ff */
[----:B------:R-:W-:Y:S01]  /*0910*/  USHF.L.U32 UR9, UR6, 0x4, URZ ;  /* 0x0000000406097899 */ /* 0x000fe200080006ff */
[----:B------:R-:W-:Y:S01]  /*0920*/  IMAD.MOV.U32 R11, RZ, RZ, 0x3ca00000 ;  /* 0x3ca00000ff0b7424 */ /* 0x000fe200078e00ff */
[----:B------:R-:W-:Y:S01]  /*0930*/  ULOP3.LUT UR4, UR4, UR13, URZ, 0x3c, !UPT ;  /* 0x0000000d04047292 */ /* 0x000fe2000f8e3cff */
[----:B-1----:R-:W-:Y:S01]  /*0940*/  IADD3 R6, P1, PT, R0, R5, RZ ;  /* 0x0000000500067210 */ /* 0x002fe20007f3e0ff */
[----:B------:R-:W-:Y:S02]  /*0950*/  USHF.R.U32.HI UR11, URZ, 0x2, UR12 ;  /* 0x00000002ff0b7899 */ /* 0x000fe4000801160c */
[----:B------:R-:W-:Y:S02]  /*0960*/  USHF.L.U32 UR10, UR4, 0x1, URZ ;  /* 0x00000001040a7899 */ /* 0x000fe400080006ff */
[----:B------:R-:W-:Y:S01]  /*0970*/  ULOP3.LUT UR11, UR11, UR12, URZ, 0x3c, !UPT ;  /* 0x0000000c0b0b7292 */ /* 0x000fe2000f8e3cff */
[----:B------:R-:W-:Y:S01]  /*0980*/  IMAD.X R7, RZ, RZ, R4, P1 ;  /* 0x000000ffff077224 */ /* 0x000fe200008e0604 */
[----:B------:R-:W-:Y:S01]  /*0990*/  ULOP3.LUT UR9, UR6, UR9, UR10, 0x96, !UPT ;  /* 0x0000000906097292 */ /* 0x000fe2000f8e960a */
[C---:B------:R-:W-:Y:S01]  /*09a0*/  IMAD.SHL.U32 R13, R6.reuse, 0x8, RZ ;  /* 0x00000008060d7824 */ /* 0x040fe200078e00ff */
[----:B------:R-:W0:Y:S02]  /*09b0*/  LDCU.64 UR16, c[0x0][0x398] ;  /* 0x00007300ff1077ac */ /* 0x000e240008000a00 */
[----:B------:R-:W-:Y:S01]  /*09c0*/  SHF.L.U64.HI R12, R6, 0x3, R7 ;  /* 0x00000003060c7819 */ /* 0x000fe20000010207 */
[----:B------:R-:W-:-:S02]  /*09d0*/  ULOP3.LUT UR12, UR9, UR4, URZ, 0x3c, !UPT ;  /* 0x00000004090c7292 */ /* 0x000fc4000f8e3cff */
        /* <DEDUP_REMOVED lines=8> */
[----:B------:R-:W1:Y:S02]  /*0a60*/  I2F.F64.U64 R2, UR10 ;  /* 0x0000000a00027d12 */ /* 0x000e640008301800 */
[----:B------:R-:W2:Y:S01]  /*0a70*/  LDCU.64 UR10, c[0x0][0x388] ;  /* 0x00007100ff0a77ac */ /* 0x000ea20008000a00 */
[----:B-1----:R-:W-:Y:S01]  /*0a80*/  DFMA R2, R2, R10, 5.5511151231257827021e-17 ;  /* 0x3c9000000202742b */ /* 0x002fe2000000000a */
[----:B--2---:R-:W-:-:S07]  /*0a90*/  IADD3 R8, P2, PT, R13, UR10, RZ ;  /* 0x0000000a0d087c10 */ /* 0x004fce000ff5e0ff */
[----:B0-----:R-:W-:Y:S01]  /*0aa0*/  DSETP.GEU.AND P1, PT, R2, UR16, PT ;  /* 0x0000001002007e2a */ /* 0x001fe2000bf2e000 */
[----:B------:R-:W-:Y:S02]  /*0ab0*/  IADD3.X R9, PT, PT, R12, UR11, RZ, P2, !PT ;  /* 0x0000000b0c097c10 */ /* 0x000fe400097fe4ff */
[----:B------:R-:W-:-:S11]  /*0ac0*/  CS2R R2, SRZ ;  /* 0x0000000000027805 */ /* 0x000fd6000001ff00 */
[----:B------:R-:W2:Y:S01]  /*0ad0*/  @P1 LDG.E.64 R2, desc[UR14][R8.64] ;  /* 0x0000000e08021981 */ /* 0x000ea2000c1e1b00 */
        /* <DEDUP_REMOVED lines=17> */
[----:B------:R-:W0:Y:S02]  /*0bf0*/  I2F.F64.U64 R6, UR8 ;  /* 0x0000000800067d12 */ /* 0x000e240008301800 */
[----:B------:R-:W1:Y:S01]  /*0c00*/  LDCU.64 UR8, c[0x0][0x380] ;  /* 0x00007000ff0877ac */ /* 0x000e620008000a00 */
[----:B0-----:R-:W-:Y:S01]  /*0c10*/  DFMA R6, R6, R10, 5.5511151231257827021e-17 ;  /* 0x3c9000000606742b */ /* 0x001fe2000000000a */
[----:B-1----:R-:W-:-:S07]  /*0c20*/  IADD3 R10, P2, PT, R13, UR8, RZ ;  /* 0x000000080d0a7c10 */ /* 0x002fce000ff5e0ff */
[----:B------:R-:W-:Y:S01]  /*0c30*/  DSETP.GEU.AND P1, PT, R6, UR16, PT ;  /* 0x0000001006007e2a */ /* 0x000fe2000bf2e000 */
[----:B------:R-:W-:Y:S02]  /*0c40*/  IADD3.X R11, PT, PT, R12, UR9, RZ, P2, !PT ;  /* 0x000000090c0b7c10 */ /* 0x000fe400097fe4ff */
[----:B------:R-:W-:-:S03]  /*0c50*/  CS2R R6, SRZ ;  /* 0x0000000000067805 */ /* 0x000fc6000001ff00 */
[----:B--2---:R0:W-:Y:S08]  /*0c60*/  STG.E.64 desc[UR14][R10.64], R2 ;  /* 0x000000020a007986 */ /* 0x0041f0000c101b0e */
[----:B------:R-:W2:Y:S01]  /*0c70*/  @P1 LDG.E.64 R6, desc[UR14][R8.64+0x8] ;  /* 0x0000080e08061981 */ /* 0x000ea2000c1e1b00 */
[----:B------:R-:W-:Y:S01]  /*0c80*/  VIADD R5, R5, 0x2 ;  /* 0x0000000205057836 */ /* 0x000fe20000000000 */
[----:B------:R-:W-:Y:S01]  /*0c90*/  UMOV UR13, UR6 ;  /* 0x00000006000d7c82 */ /* 0x000fe20008000000 */
[----:B------:R-:W-:Y:S01]  /*0ca0*/  UMOV UR6, UR7 ;  /* 0x0000000700067c82 */ /* 0x000fe20008000000 */
[----:B--2---:R0:W-:Y:S04]  /*0cb0*/  STG.E.64 desc[UR14][R10.64+0x8], R6 ;  /* 0x000008060a007986 */ /* 0x0041e8000c101b0e */
.L_x_9:
[----:B------:R-:W-:Y:S05]  /*0cc0*/  @P0 EXIT ;  /* 0x000000000000094d */ /* 0x000fea0003800000 */
[----:B------:R-:W-:Y:S01]  /*0cd0*/  USHF.R.U32.HI UR4, URZ, 0x2, UR13 ;  /* 0x00000002ff047899 */ /* 0x000fe2000801160d */
[----:B01----:R-:W-:Y:S01]  /*0ce0*/  IMAD.MOV.U32 R6, RZ, RZ, 0x0 ;  /* 0x00000000ff067424 */ /* 0x003fe200078e00ff */
[----:B------:R-:W-:Y:S01]  /*0cf0*/  USHF.L.U32 UR7, UR6, 0x4, URZ ;  /* 0x0000000406077899 */ /* 0x000fe200080006ff */
[----:B------:R-:W-:Y:S01]  /*0d00*/  IMAD.MOV.U32 R7, RZ, RZ, 0x3ca00000 ;  /* 0x3ca00000ff077424 */ /* 0x000fe200078e00ff */
[----:B------:R-:W-:Y:S01]  /*0d10*/  ULOP3.LUT UR4, UR4, UR13, URZ, 0x3c, !UPT ;  /* 0x0000000d04047292 */ /* 0x000fe2000f8e3cff */
[----:B------:R-:W-:Y:S01]  /*0d20*/  IADD3 R0, P1, PT, R0, R5, RZ ;  /* 0x0000000500007210 */ /* 0x000fe20007f3e0ff */
[----:B------:R-:W-:Y:S01]  /*0d30*/  USHF.R.U32.HI UR9, URZ, 0x2, UR12 ;  /* 0x00000002ff097899 */ /* 0x000fe2000801160c */
[----:B------:R-:W0:Y:S01]  /*0d40*/  LDC.64 R8, c[0x0][0x380] ;  /* 0x0000e000ff087b82 */ /* 0x000e220000000a00 */
        /* <DEDUP_REMOVED lines=15> */
[----:B------:R-:W-:-:S07]  /*0e40*/  IMAD.X R7, RZ, RZ, R4, P1 ;  /* 0x000000ffff077224 */ /* 0x000fce00008e0604 */
[----:B--2---:R-:W-:-:S14]  /*0e50*/  DSETP.GEU.AND P0, PT, R2, UR4, PT ;  /* 0x0000000402007e2a */ /* 0x004fdc000bf0e000 */
[----:B------:R-:W1:Y:S02]  /*0e60*/  @P0 LDC.64 R2, c[0x0][0x388] ;  /* 0x0000e200ff020b82 */ /* 0x000e640000000a00 */
[----:B-1----:R-:W-:-:S04]  /*0e70*/  @P0 LEA R4, P1, R0, R2, 0x3 ;  /* 0x0000000200040211 */ /* 0x002fc800078218ff */
[----:B------:R-:W-:Y:S02]  /*0e80*/  @P0 LEA.HI.X R5, R0, R3, R7, 0x3, P1 ;  /* 0x0000000300050211 */ /* 0x000fe400008f1c07 */
[----:B------:R-:W-:-:S06]  /*0e90*/  CS2R R2, SRZ ;  /* 0x0000000000027805 */ /* 0x000fcc000001ff00 */
[----:B------:R-:W2:Y:S01]  /*0ea0*/  @P0 LDG.E.64 R2, desc[UR14][R4.64] ;  /* 0x0000000e04020981 */ /* 0x000ea2000c1e1b00 */
[----:B0-----:R-:W-:-:S04]  /*0eb0*/  LEA R6, P0, R0, R8, 0x3 ;  /* 0x0000000800067211 */ /* 0x001fc800078018ff */
[----:B------:R-:W-:-:S05]  /*0ec0*/  LEA.HI.X R7, R0, R9, R7, 0x3, P0 ;  /* 0x0000000900077211 */ /* 0x000fca00000f1c07 */
[----:B--2---:R-:W-:Y:S01]  /*0ed0*/  STG.E.64 desc[UR14][R6.64], R2 ;  /* 0x0000000206007986 */ /* 0x004fe2000c101b0e */
[----:B------:R-:W-:Y:S05]  /*0ee0*/  EXIT ;  /* 0x000000000000794d */ /* 0x000fea0003800000 */
.L_x_10:
        /* <DEDUP_REMOVED lines=9> */
.L_x_59:


//--------------------- .text.softmax_rows        --------------------------
	.section	.text.softmax_rows,"ax",@progbits
	.align	128
        .global         softmax_rows
        .type           softmax_rows,@function
        .size           softmax_rows,(.L_x_57 - softmax_rows)
        .other          softmax_rows,@"STO_CUDA_ENTRY STV_DEFAULT"
softmax_rows:
.text.softmax_rows:
[----:B------:R-:W-:Y:S08]  /*0000*/  LDC R1, c[0x0][0x37c] ;  /* 0x0000df00ff017b82 */ /* 0x000ff00000000800 */
[----:B------:R-:W0:Y:S08]  /*0010*/  S2UR UR4, SR_CTAID.X ;  /* 0x00000000000479c3 */ /* 0x000e300000002500 */
[----:B------:R-:W0:Y:S02]  /*0020*/  LDC R0, c[0x0][0x390] ;  /* 0x0000e400ff007b82 */ /* 0x000e240000000800 */
[----:B0-----:R-:W-:-:S13]  /*0030*/  ISETP.LE.AND P0, PT, R0, UR4, PT ;  /* 0x0000000400007c0c */ /* 0x001fda000bf03270 */
[----:B------:R-:W-:Y:S05]  /*0040*/  @P0 EXIT ;  /* 0x000000000000094d */ /* 0x000fea0003800000 */
[----:B------:R-:W0:Y:S01]  /*0050*/  LDCU UR5, c[0x0][0x394] ;  /* 0x00007280ff0577ac */ /* 0x000e220008000800 */
[----:B------:R-:W1:Y:S01]  /*0060*/  LDC.64 R14, c[0x0][0x380] ;  /* 0x0000e000ff0e7b82 */ /* 0x000e620000000a00 */
[----:B------:R-:W-:Y:S01]  /*0070*/  CS2R R16, SRZ ;  /* 0x0000000000107805 */ /* 0x000fe2000001ff00 */
[----:B------:R-:W2:Y:S01]  /*0080*/  LDCU.64 UR6, c[0x0][0x358] ;  /* 0x00006b00ff0677ac */ /* 0x000ea20008000a00 */
[----:B0-----:R-:W-:-:S04]  /*0090*/  IMAD.U32 R0, RZ, RZ, UR5 ;  /* 0x00000005ff007e24 */ /* 0x001fc8000f8e00ff */
[C---:B------:R-:W-:Y:S01]  /*00a0*/  IMAD R4, R0.reuse, UR4, RZ ;  /* 0x0000000400047c24 */ /* 0x040fe2000f8e02ff */
[----:B------:R-:W-:-:S03]  /*00b0*/  ISETP.GE.AND P0, PT, R0, 0x1, PT ;  /* 0x000000010000780c */ /* 0x000fc60003f06270 */
[----:B-1----:R-:W-:Y:S01]  /*00c0*/  IMAD.WIDE R14, R4, 0x8, R14 ;  /* 0x00000008040e7825 */ /* 0x002fe200078e020e */
[----:B------:R-:W-:-:S09]  /*00d0*/  SHF.R.S32.HI R3, RZ, 0x1f, R4 ;  /* 0x0000001fff037819 */ /* 0x000fd20000011404 */
[----:B--2---:R-:W-:Y:S05]  /*00e0*/  @!P0 BRA `(.L_x_11) ;  /* 0x0000000c00048947 */ /* 0x004fea0003800000 */
[----:B------:R-:W-:Y:S02]  /*00f0*/  ISETP.NE.AND P0, PT, R0, 0x1, PT ;  /* 0x000000010000780c */ /* 0x000fe40003f05270 */
[----:B------:R-:W-:Y:S02]  /*0100*/  CS2R R16, SRZ ;  /* 0x0000000000107805 */ /* 0x000fe4000001ff00 */
[----:B------:R-:W-:-:S09]  /*0110*/  CS2R R10, SRZ ;  /* 0x00000000000a7805 */ /* 0x000fd2000001ff00 */
[----:B------:R-:W-:Y:S05]  /*0120*/  @!P0 BRA `(.L_x_12) ;  /* 0x0000000400d48947 */ /* 0x000fea0003800000 */
[----:B------:R-:W0:Y:S01]  /*0130*/  LDCU.128 UR8, c[0x0][0x380] ;  /* 0x00007000ff0877ac */ /* 0x000e220008000c00 */
[----:B------:R-:W-:Y:S02]  /*0140*/  LEA R6, P0, R4, 0x8, 0x3 ;  /* 0x0000000804067811 */ /* 0x000fe400078018ff */
[----:B------:R-:W-:Y:S02]  /*0150*/  CS2R R16, SRZ ;  /* 0x0000000000107805 */ /* 0x000fe4000001ff00 */
[----:B------:R-:W-:Y:S02]  /*0160*/  LOP3.LUT R0, R0, 0x7ffffffe, RZ, 0xc0, !PT ;  /* 0x7ffffffe00007812 */ /* 0x000fe400078ec0ff */
[----:B------:R-:W-:-:S03]  /*0170*/  LEA.HI.X R7, R4, RZ, R3, 0x3, P0 ;  /* 0x000000ff04077211 */ /* 0x000fc600000f1c03 */
[----:B------:R-:W-:Y:S01]  /*0180*/  IMAD.MOV R5, RZ, RZ, -R0 ;  /* 0x000000ffff057224 */ /* 0x000fe200078e0a00 */
[C---:B0-----:R-:W-:Y:S02]  /*0190*/  IADD3 R2, P1, PT, R6.reuse, UR8, RZ ;  /* 0x0000000806027c10 */ /* 0x041fe4000ff3e0ff */
[----:B------:R-:W-:Y:S02]  /*01a0*/  IADD3 R6, P0, PT, R6, UR10, RZ ;  /* 0x0000000a06067c10 */ /* 0x000fe4000ff1e0ff */
[C---:B------:R-:W-:Y:S02]  /*01b0*/  IADD3.X R24, PT, PT, R7.reuse, UR9, RZ, P1, !PT ;  /* 0x0000000907187c10 */ /* 0x040fe40008ffe4ff */
[----:B------:R-:W-:-:S09]  /*01c0*/  IADD3.X R7, PT, PT, R7, UR11, RZ, P0, !PT ;  /* 0x0000000b07077c10 */ /* 0x000fd200087fe4ff */
.L_x_15:
[----:B------:R-:W2:Y:S01]  /*01d0*/  LDG.E.64 R8, desc[UR6][R6.64+-0x8] ;  /* 0xfffff80606087981 */ /* 0x000ea2000c1e1b00 */
[----:B------:R-:W-:Y:S01]  /*01e0*/  IMAD.MOV.U32 R10, RZ, RZ, 0x652b82fe ;  /* 0x652b82feff0a7424 */ /* 0x000fe200078e00ff */
[----:B------:R-:W-:Y:S01]  /*01f0*/  UMOV UR4, 0xfefa39ef ;  /* 0xfefa39ef00047882 */ /* 0x000fe20000000000 */
[----:B------:R-:W-:Y:S01]  /*0200*/  IMAD.MOV.U32 R11, RZ, RZ, 0x3ff71547 ;  /* 0x3ff71547ff0b7424 */ /* 0x000fe200078e00ff */
[----:B------:R-:W-:Y:S01]  /*0210*/  UMOV UR5, 0x3fe62e42 ;  /* 0x3fe62e4200057882 */ /* 0x000fe20000000000 */
        /* <DEDUP_REMOVED lines=20> */
[----:B------:R-:W-:-:S02]  /*0360*/  IMAD.MOV.U32 R25, RZ, RZ, R24 ;  /* 0x000000ffff197224 */ /* 0x000fc400078e0018 */
[----:B------:R-:W-:Y:S01]  /*0370*/  IMAD.MOV.U32 R24, RZ, RZ, R2 ;  /* 0x000000ffff187224 */ /* 0x000fe200078e0002 */
[----:B--2---:R-:W-:Y:S01]  /*0380*/  DFMA R12, R8, R10, 6.75539944105574400000e+15 ;  /* 0x43380000080c742b */ /* 0x004fe2000000000a */
[----:B------:R-:W-:-:S07]  /*0390*/  FSETP.GEU.AND P0, PT, |R9|, 4.1917929649353027344, PT ;  /* 0x4086232b0900780b */ /* 0x000fce0003f0e200 */
[----:B------:R-:W-:-:S08]  /*03a0*/  DADD R20, R12, -6.75539944105574400000e+15 ;  /* 0xc33800000c147429 */ /* 0x000fd00000000000 */
[----:B------:R-:W-:-:S08]  /*03b0*/  DFMA R18, R20, -UR4, R8 ;  /* 0x8000000414127c2b */ /* 0x000fd00008000008 */
[----:B------:R-:W-:Y:S01]  /*03c0*/  DFMA R20, R20, -UR8, R18 ;  /* 0x8000000814147c2b */ /* 0x000fe20008000012 */
[----:B------:R-:W-:Y:S02]  /*03d0*/  IMAD.MOV.U32 R18, RZ, RZ, -0x35dec16 ;  /* 0xfca213eaff127424 */ /* 0x000fe400078e00ff */
[----:B------:R-:W-:-:S06]  /*03e0*/  IMAD.MOV.U32 R19, RZ, RZ, 0x3e928af3 ;  /* 0x3e928af3ff137424 */ /* 0x000fcc00078e00ff */
[----:B------:R-:W-:-:S08]  /*03f0*/  DFMA R22, R20, UR10, R18 ;  /* 0x0000000a14167c2b */ /* 0x000fd00008000012 */
[----:B------:R-:W-:-:S08]  /*0400*/  DFMA R22, R20, R22, UR12 ;  /* 0x0000000c14167e2b */ /* 0x000fd00008000016 */
[----:B------:R-:W-:-:S08]  /*0410*/  DFMA R22, R20, R22, UR14 ;  /* 0x0000000e14167e2b */ /* 0x000fd00008000016 */
[----:B------:R-:W-:-:S08]  /*0420*/  DFMA R22, R20, R22, UR16 ;  /* 0x0000001014167e2b */ /* 0x000fd00008000016 */
[----:B------:R-:W-:-:S08]  /*0430*/  DFMA R22, R20, R22, UR18 ;  /* 0x0000001214167e2b */ /* 0x000fd00008000016 */
[----:B------:R-:W-:-:S08]  /*0440*/  DFMA R22, R20, R22, UR20 ;  /* 0x0000001414167e2b */ /* 0x000fd00008000016 */
[----:B------:R-:W-:-:S08]  /*0450*/  DFMA R22, R20, R22, UR22 ;  /* 0x0000001614167e2b */ /* 0x000fd00008000016 */
[----:B------:R-:W-:-:S08]  /*0460*/  DFMA R22, R20, R22, UR24 ;  /* 0x0000001814167e2b */ /* 0x000fd00008000016 */
[----:B------:R-:W-:-:S08]  /*0470*/  DFMA R22, R20, R22, UR26 ;  /* 0x0000001a14167e2b */ /* 0x000fd00008000016 */
[----:B------:R-:W-:-:S08]  /*0480*/  DFMA R22, R20, R22, 1 ;  /* 0x3ff000001416742b */ /* 0x000fd00000000016 */
[----:B------:R-:W-:-:S10]  /*0490*/  DFMA R20, R20, R22, 1 ;  /* 0x3ff000001414742b */ /* 0x000fd40000000016 */
[----:B------:R-:W-:Y:S02]  /*04a0*/  IMAD R23, R12, 0x100000, R21 ;  /* 0x001000000c177824 */ /* 0x000fe400078e0215 */
[----:B------:R-:W-:Y:S01]  /*04b0*/  IMAD.MOV.U32 R22, RZ, RZ, R20 ;  /* 0x000000ffff167224 */ /* 0x000fe200078e0014 */
[----:B------:R-:W-:Y:S06]  /*04c0*/  @!P0 BRA `(.L_x_13) ;  /* 0x0000000000348947 */ /* 0x000fec0003800000 */
[----:B------:R-:W-:Y:S01]  /*04d0*/  FSETP.GEU.AND P1, PT, |R9|, 4.2275390625, PT ;  /* 0x408748000900780b */ /* 0x000fe20003f2e200 */
[C---:B------:R-:W-:Y:S02]  /*04e0*/  DADD R22, R8.reuse, +INF ;  /* 0x7ff0000008167429 */ /* 0x040fe40000000000 */
[----:B------:R-:W-:-:S08]  /*04f0*/  DSETP.GEU.AND P0, PT, R8, RZ, PT ;  /* 0x000000ff0800722a */ /* 0x000fd00003f0e000 */
[----:B------:R-:W-:Y:S02]  /*0500*/  FSEL R22, R22, RZ, P0 ;  /* 0x000000ff16167208 */ /* 0x000fe40000000000 */
[----:B------:R-:W-:Y:S01]  /*0510*/  FSEL R23, R23, RZ, P0 ;  /* 0x000000ff17177208 */ /* 0x000fe20000000000 */
[----:B------:R-:W-:Y:S06]  /*0520*/  @P1 BRA `(.L_x_13) ;  /* 0x00000000001c1947 */ /* 0x000fec0003800000 */
[----:B------:R-:W-:Y:S01]  /*0530*/  LEA.HI R2, R12, R12, RZ, 0x1 ;  /* 0x0000000c0c027211 */ /* 0x000fe200078f08ff */
[----:B------:R-:W-:-:S03]  /*0540*/  IMAD.MOV.U32 R22, RZ, RZ, RZ ;  /* 0x000000ffff167224 */ /* 0x000fc600078e00ff */
[----:B------:R-:W-:-:S04]  /*0550*/  SHF.R.S32.HI R9, RZ, 0x1, R2 ;  /* 0x00000001ff097819 */ /* 0x000fc80000011402 */
[----:B------:R-:W-:Y:S01]  /*0560*/  LEA R21, R9, R21, 0x14 ;  /* 0x0000001509157211 */ /* 0x000fe200078ea0ff */
[----:B------:R-:W-:-:S05]  /*0570*/  IMAD.IADD R12, R12, 0x1, -R9 ;  /* 0x000000010c0c7824 */ /* 0x000fca00078e0a09 */
[----:B------:R-:W-:-:S06]  /*0580*/  LEA R23, R12, 0x3ff00000, 0x14 ;  /* 0x3ff000000c177811 */ /* 0x000fcc00078ea0ff */
[----:B------:R-:W-:-:S11]  /*0590*/  DMUL R22, R20, R22 ;  /* 0x0000001614167228 */ /* 0x000fd60000000000 */
.L_x_13:
[----:B------:R0:W-:Y:S04]  /*05a0*/  STG.E.64 desc[UR6][R24.64+-0x8], R22 ;  /* 0xfffff81618007986 */ /* 0x0001e8000c101b06 */
[----:B------:R-:W2:Y:S01]  /*05b0*/  LDG.E.64 R8, desc[UR6][R6.64] ;  /* 0x0000000606087981 */ /* 0x000ea2000c1e1b00 */
[----:B------:R-:W-:Y:S02]  /*05c0*/  DADD R16, R22, R16 ;  /* 0x0000000016107229 */ /* 0x000fe40000000010 */
[----:B--2---:R-:W-:Y:S01]  /*05d0*/  DFMA R10, R8, R10, 6.75539944105574400000e+15 ;  /* 0x43380000080a742b */ /* 0x004fe2000000000a */
[----:B------:R-:W-:-:S07]  /*05e0*/  FSETP.GEU.AND P0, PT, |R9|, 4.1917929649353027344, PT ;  /* 0x4086232b0900780b */ /* 0x000fce0003f0e200 */
[----:B------:R-:W-:-:S08]  /*05f0*/  DADD R12, R10, -6.75539944105574400000e+15 ;  /* 0xc33800000a0c7429 */ /* 0x000fd00000000000 */
[----:B------:R-:W-:-:S08]  /*0600*/  DFMA R20, R12, -UR4, R8 ;  /* 0x800000040c147c2b */ /* 0x000fd00008000008 */
[----:B------:R-:W-:-:S08]  /*0610*/  DFMA R12, R12, -UR8, R20 ;  /* 0x800000080c0c7c2b */ /* 0x000fd00008000014 */
        /* <DEDUP_REMOVED lines=13> */
[----:B0-----:R-:W-:Y:S06]  /*06f0*/  @!P0 BRA `(.L_x_14) ;  /* 0x0000000000348947 */ /* 0x001fec0003800000 */
        /* <DEDUP_REMOVED lines=8> */
[----:B------:R-:W-:-:S05]  /*0780*/  SHF.R.S32.HI R9, RZ, 0x1, R2 ;  /* 0x00000001ff097819 */ /* 0x000fca0000011402 */
[----:B------:R-:W-:Y:S02]  /*0790*/  IMAD.IADD R10, R10, 0x1, -R9 ;  /* 0x000000010a0a7824 */ /* 0x000fe400078e0a09 */
[----:B------:R-:W-:-:S03]  /*07a0*/  IMAD R13, R9, 0x100000, R13 ;  /* 0x00100000090d7824 */ /* 0x000fc600078e020d */
[----:B------:R-:W-:-:S06]  /*07b0*/  LEA R19, R10, 0x3ff00000, 0x14 ;  /* 0x3ff000000a137811 */ /* 0x000fcc00078ea0ff */
[----:B------:R-:W-:-:S11]  /*07c0*/  DMUL R18, R12, R18 ;  /* 0x000000120c127228 */ /* 0x000fd60000000000 */
.L_x_14:
[----:B------:R-:W-:Y:S01]  /*07d0*/  VIADD R5, R5, 0x2 ;  /* 0x0000000205057836 */ /* 0x000fe20000000000 */
[----:B------:R-:W-:Y:S01]  /*07e0*/  IADD3 R2, P1, PT, R24, 0x10, RZ ;  /* 0x0000001018027810 */ /* 0x000fe20007f3e0ff */
[----:B------:R-:W-:Y:S01]  /*07f0*/  DADD R16, R16, R18 ;  /* 0x0000000010107229 */ /* 0x000fe20000000012 */
[----:B------:R-:W-:Y:S01]  /*0800*/  IADD3 R6, P2, PT, R6, 0x10, RZ ;  /* 0x0000001006067810 */ /* 0x000fe20007f5e0ff */
[----:B------:R0:W-:Y:S01]  /*0810*/  STG.E.64 desc[UR6][R24.64], R18 ;  /* 0x0000001218007986 */ /* 0x0001e2000c101b06 */
[----:B------:R-:W-:-:S03]  /*0820*/  ISETP.NE.AND P0, PT, R5, RZ, PT ;  /* 0x000000ff0500720c */ /* 0x000fc60003f05270 */
[----:B------:R-:W-:Y:S02]  /*0830*/  IMAD.X R7, RZ, RZ, R7, P2 ;  /* 0x000000ffff077224 */ /* 0x000fe400010e0607 */
[----:B0-----:R-:W-:-:S08]  /*0840*/  IMAD.X R24, RZ, RZ, R25, P1 ;  /* 0x000000ffff187224 */ /* 0x001fd000008e0619 */
[----:B------:R-:W-:Y:S05]  /*0850*/  @P0 BRA `(.L_x_15) ;  /* 0xfffffff8005c0947 */ /* 0x000fea000383ffff */
[----:B------:R-:W-:Y:S01]  /*0860*/  IMAD.MOV.U32 R10, RZ, RZ, R0 ;  /* 0x000000ffff0a7224 */ /* 0x000fe200078e0000 */
[----:B------:R-:W-:-:S07]  /*0870*/  MOV R11, RZ ;  /* 0x000000ff000b7202 */ /* 0x000fce0000000f00 */
.L_x_12:
[----:B------:R-:W0:Y:S02]  /*0880*/  LDC R0, c[0x0][0x394] ;  /* 0x0000e500ff007b82 */ /* 0x000e240000000800 */
[----:B0-----:R-:W-:-:S04]  /*0890*/  LOP3.LUT R2, R0, 0x1, RZ, 0xc0, !PT ;  /* 0x0000000100027812 */ /* 0x001fc800078ec0ff */
[----:B------:R-:W-:-:S13]  /*08a0*/  ISETP.NE.U32.AND P0, PT, R2, 0x1, PT ;  /* 0x000000010200780c */ /* 0x000fda0003f05070 */
[----:B------:R-:W-:Y:S05]  /*08b0*/  @P0 BRA `(.L_x_11) ;  /* 0x0000000400100947 */ /* 0x000fea0003800000 */
[----:B------:R-:W0:Y:S01]  /*08c0*/  LDC.64 R6, c[0x0][0x388] ;  /* 0x0000e200ff067b82 */ /* 0x000e220000000a00 */
[----:B------:R-:W-:-:S05]  /*08d0*/  IADD3 R2, P0, PT, R4, R10, RZ ;  /* 0x0000000a04027210 */ /* 0x000fca0007f1e0ff */
[----:B------:R-:W-:Y:S01]  /*08e0*/  IMAD.X R5, R3, 0x1, R11, P0 ;  /* 0x0000000103057824 */ /* 0x000fe200000e060b */
[----:B0-----:R-:W-:-:S04]  /*08f0*/  LEA R6, P0, R2, R6, 0x3 ;  /* 0x0000000602067211 */ /* 0x001fc800078018ff */
[----:B------:R-:W-:-:S06]  /*0900*/  LEA.HI.X R7, R2, R7, R5, 0x3, P0 ;  /* 0x0000000702077211 */ /* 0x000fcc00000f1c05 */
[----:B------:R-:W2:Y:S01]  /*0910*/  LDG.E.64 R6, desc[UR6][R6.64] ;  /* 0x0000000606067981 */ /* 0x000ea2000c1e1b00 */
[----:B------:R-:W-:Y:S01]  /*0920*/  IMAD.MOV.U32 R8, RZ, RZ, 0x652b82fe ;  /* 0x652b82feff087424 */ /* 0x000fe200078e00ff */
[----:B------:R-:W-:Y:S01]  /*0930*/  UMOV UR4, 0xfefa39ef ;  /* 0xfefa39ef00047882 */ /* 0x000fe20000000000 */
[----:B------:R-:W-:Y:S01]  /*0940*/  IMAD.MOV.U32 R9, RZ, RZ, 0x3ff71547 ;  /* 0x3ff71547ff097424 */ /* 0x000fe200078e00ff */
[----:B------:R-:W-:-:S05]  /*0950*/  UMOV UR5, 0x3fe62e42 ;  /* 0x3fe62e4200057882 */ /* 0x000fca0000000000 */
[----:B--2---:R-:W-:Y:S01]  /*0960*/  DFMA R8, R6, R8, 6.75539944105574400000e+15 ;  /* 0x433800000608742b */ /* 0x004fe20000000008 */
[----:B------:R-:W-:-:S07]  /*0970*/  FSETP.GEU.AND P0, PT, |R7|, 4.1917929649353027344, PT ;  /* 0x4086232b0700780b */ /* 0x000fce0003f0e200 */
[----:B------:R-:W-:-:S08]  /*0980*/  DADD R12, R8, -6.75539944105574400000e+15 ;  /* 0xc3380000080c7429 */ /* 0x000fd00000000000 */
[----:B------:R-:W-:Y:S01]  /*0990*/  DFMA R18, R12, -UR4, R6 ;  /* 0x800000040c127c2b */ /* 0x000fe20008000006 */
[----:B------:R-:W-:Y:S01]  /*09a0*/  UMOV UR4, 0x3b39803f ;  /* 0x3b39803f00047882 */ /* 0x000fe20000000000 */
[----:B------:R-:W-:-:S06]  /*09b0*/  UMOV UR5, 0x3c7abc9e ;  /* 0x3c7abc9e00057882 */ /* 0x000fcc0000000000 */
[----:B------:R-:W-:Y:S01]  /*09c0*/  DFMA R12, R12, -UR4, R18 ;  /* 0x800000040c0c7c2b */ /* 0x000fe20008000012 */
[----:B------:R-:W-:Y:S01]  /*09d0*/  UMOV UR4, 0x69ce2bdf ;  /* 0x69ce2bdf00047882 */ /* 0x000fe20000000000 */
[----:B------:R-:W-:Y:S01]  /*09e0*/  IMAD.MOV.U32 R18, RZ, RZ, -0x35dec16 ;  /* 0xfca213eaff127424 */ /* 0x000fe200078e00ff */
[----:B------:R-:W-:Y:S01]  /*09f0*/  UMOV UR5, 0x3e5ade15 ;  /* 0x3e5ade1500057882 */ /* 0x000fe20000000000 */
[----:B------:R-:W-:-:S06]  /*0a00*/  IMAD.MOV.U32 R19, RZ, RZ, 0x3e928af3 ;  /* 0x3e928af3ff137424 */ /* 0x000fcc00078e00ff */
[----:B------:R-:W-:Y:S01]  /*0a10*/  DFMA R18, R12, UR4, R18 ;  /* 0x000000040c127c2b */ /* 0x000fe20008000012 */
[----:B------:R-:W-:Y:S01]  /*0a20*/  UMOV UR4, 0x62401315 ;  /* 0x6240131500047882 */ /* 0x000fe20000000000 */
[----:B------:R-:W-:-:S06]  /*0a30*/  UMOV UR5, 0x3ec71dee ;  /* 0x3ec71dee00057882 */ /* 0x000fcc0000000000 */
[----:B------:R-:W-:Y:S01]  /*0a40*/  DFMA R18, R12, R18, UR4 ;  /* 0x000000040c127e2b */ /* 0x000fe20008000012 */
        /* <DEDUP_REMOVED lines=20> */
[----:B------:R-:W-:-:S08]  /*0b90*/  DFMA R18, R12, R18, UR4 ;  /* 0x000000040c127e2b */ /* 0x000fd00008000012 */
[----:B------:R-:W-:-:S08]  /*0ba0*/  DFMA R18, R12, R18, 1 ;  /* 0x3ff000000c12742b */ /* 0x000fd00000000012 */
[----:B------:R-:W-:Y:S01]  /*0bb0*/  DFMA R18, R12, R18, 1 ;  /* 0x3ff000000c12742b */ /* 0x000fe20000000012 */
[----:B------:R-:W-:-:S04]  /*0bc0*/  LEA R12, P1, R10, R14, 0x3 ;  /* 0x0000000e0a0c7211 */ /* 0x000fc800078218ff */
[----:B------:R-:W-:-:S05]  /*0bd0*/  LEA.HI.X R13, R10, R15, R11, 0x3, P1 ;  /* 0x0000000f0a0d7211 */ /* 0x000fca00008f1c0b */
        /* <DEDUP_REMOVED lines=16> */
.L_x_16:
[----:B------:R0:W-:Y:S01]  /*0ce0*/  STG.E.64 desc[UR6][R12.64], R10 ;  /* 0x0000000a0c007986 */ /* 0x0001e2000c101b06 */
[----:B------:R-:W-:-:S11]  /*0cf0*/  DADD R16, R16, R10 ;  /* 0x0000000010107229 */ /* 0x000fd6000000000a */
.L_x_11:
[----:B------:R-:W-:-:S13]  /*0d00*/  ISETP.GE.AND P0, PT, R0, 0x1, PT ;  /* 0x000000010000780c */ /* 0x000fda0003f06270 */
[----:B------:R-:W-:Y:S05]  /*0d10*/  @!P0 EXIT ;  /* 0x000000000000894d */ /* 0x000fea0003800000 */
[C---:B------:R-:W-:Y:S02]  /*0d20*/  ISETP.GE.U32.AND P0, PT, R0.reuse, 0x10, PT ;  /* 0x000000100000780c */ /* 0x040fe40003f06070 */
[----:B------:R-:W-:Y:S02]  /*0d30*/  LOP3.LUT R25, R0, 0xf, RZ, 0xc0, !PT ;  /* 0x0000000f00197812 */ /* 0x000fe400078ec0ff */
[----:B------:R-:W-:-:S09]  /*0d40*/  MOV R2, RZ ;  /* 0x000000ff00027202 */ /* 0x000fd20000000f00 */
[----:B------:R-:W-:Y:S05]  /*0d50*/  @!P0 BRA `(.L_x_17) ;  /* 0x0000001400788947 */ /* 0x000fea0003800000 */
[----:B------:R-:W1:Y:S01]  /*0d60*/  LDC.64 R6, c[0x0][0x380] ;  /* 0x0000e000ff067b82 */ /* 0x000e620000000a00 */
[----:B------:R-:W-:-:S05]  /*0d70*/  LOP3.LUT R2, R0, 0x7ffffff0, RZ, 0xc0, !PT ;  /* 0x7ffffff000027812 */ /* 0x000fca00078ec0ff */
[----:B------:R-:W-:Y:S01]  /*0d80*/  IMAD.MOV R24, RZ, RZ, -R2 ;  /* 0x000000ffff187224 */ /* 0x000fe200078e0a02 */
[----:B-1----:R-:W-:-:S04]  /*0d90*/  LEA R5, P0, R4, R6, 0x3 ;  /* 0x0000000604057211 */ /* 0x002fc800078018ff */
[----:B------:R-:W-:Y:S02]  /*0da0*/  IADD3 R5, P1, PT, R5, 0x40, RZ ;  /* 0x0000004005057810 */ /* 0x000fe40007f3e0ff */
[----:B------:R-:W-:-:S05]  /*0db0*/  LEA.HI.X R0, R4, R7, R3, 0x3, P0 ;  /* 0x0000000704007211 */ /* 0x000fca00000f1c03 */
[----:B------:R-:W-:-:S07]  /*0dc0*/  IMAD.X R0, RZ, RZ, R0, P1 ;  /* 0x000000ffff007224 */ /* 0x000fce00008e0600 */
.L_x_34:
[----:B-1----:R-:W-:Y:S02]  /*0dd0*/  IMAD.MOV.U32 R20, RZ, RZ, R5 ;  /* 0x000000ffff147224 */ /* 0x002fe400078e0005 */
[----:B------:R-:W-:-:S05]  /*0de0*/  IMAD.MOV.U32 R21, RZ, RZ, R0 ;  /* 0x000000ffff157224 */ /* 0x000fca00078e0000 */
[----:B0-----:R-:W2:Y:S01]  /*0df0*/  LDG.E.64 R10, desc[UR6][R20.64+-0x40] ;  /* 0xffffc006140a7981 */ /* 0x001ea2000c1e1b00 */
[----:B------:R-:W0:Y:S01]  /*0e00*/  MUFU.RCP64H R7, R17 ;  /* 0x0000001100077308 */ /* 0x000e220000001800 */
[----:B------:R-:W-:Y:S02]  /*0e10*/  IMAD.MOV.U32 R6, RZ, RZ, 0x1 ;  /* 0x00000001ff067424 */ /* 0x000fe400078e00ff */
[----:B------:R-:W-:-:S05]  /*0e20*/  VIADD R24, R24, 0x10 ;  /* 0x0000001018187836 */ /* 0x000fca0000000000 */
[----:B------:R-:W-:Y:S01]  /*0e30*/  ISETP.NE.AND P1, PT, R24, RZ, PT ;  /* 0x000000ff1800720c */ /* 0x000fe20003f25270 */
[----:B0-----:R-:W-:-:S08]  /*0e40*/  DFMA R8, R6, -R16, 1 ;  /* 0x3ff000000608742b */ /* 0x001fd00000000810 */
[----:B------:R-:W-:-:S08]  /*0e50*/  DFMA R8, R8, R8, R8 ;  /* 0x000000080808722b */ /* 0x000fd00000000008 */
[----:B------:R-:W-:-:S08]  /*0e60*/  DFMA R8, R6, R8, R6 ;  /* 0x000000080608722b */ /* 0x000fd00000000006 */
[----:B------:R-:W-:-:S08]  /*0e70*/  DFMA R6, R8, -R16, 1 ;  /* 0x3ff000000806742b */ /* 0x000fd00000000810 */
[----:B------:R-:W-:-:S08]  /*0e80*/  DFMA R6, R8, R6, R8 ;  /* 0x000000060806722b */ /* 0x000fd00000000008 */
[----:B--2---:R-:W-:Y:S01]  /*0e90*/  DMUL R8, R10, R6 ;  /* 0x000000060a087228 */ /* 0x004fe20000000000 */
[----:B------:R-:W-:-:S07]  /*0ea0*/  FSETP.GEU.AND P2, PT, |R11|, 6.5827683646048100446e-37, PT ;  /* 0x036000000b00780b */ /* 0x000fce0003f4e200 */
[----:B------:R-:W-:-:S08]  /*0eb0*/  DFMA R12, R8, -R16, R10 ;  /* 0x80000010080c722b */ /* 0x000fd0000000000a */
[----:B------:R-:W-:-:S10]  /*0ec0*/  DFMA R8, R6, R12, R8 ;  /* 0x0000000c0608722b */ /* 0x000fd40000000008 */
[----:B------:R-:W-:-:S05]  /*0ed0*/  FFMA R0, RZ, R17, R9 ;  /* 0x00000011ff007223 */ /* 0x000fca0000000009 */
[----:B------:R-:W-:-:S13]  /*0ee0*/  FSETP.GT.AND P0, PT, |R0|, 1.469367938527859385e-39, PT ;  /* 0x001000000000780b */ /* 0x000fda0003f04200 */
[----:B------:R-:W-:Y:S05]  /*0ef0*/  @P0 BRA P2, `(.L_x_18) ;  /* 0x0000000000100947 */ /* 0x000fea0001000000 */
[----:B------:R-:W-:Y:S01]  /*0f00*/  IMAD.MOV.U32 R12, RZ, RZ, R16 ;  /* 0x000000ffff0c7224 */ /* 0x000fe200078e0010 */
[----:B------:R-:W-:Y:S01]  /*0f10*/  MOV R5, 0xf40 ;  /* 0x00000f4000057802 */ /* 0x000fe20000000f00 */
[----:B------:R-:W-:-:S07]  /*0f20*/  IMAD.MOV.U32 R9, RZ, RZ, R17 ;  /* 0x000000ffff097224 */ /* 0x000fce00078e0011 */
[----:B------:R-:W-:Y:S05]  /*0f30*/  CALL.REL.NOINC `($__internal_0_$__cuda_sm20_div_rn_f64_full) ;  /* 0x0000002400cc7944 */ /* 0x000fea0003c00000 */
.L_x_18:
[----:B------:R-:W2:Y:S01]  /*0f40*/  LDG.E.64 R10, desc[UR6][R20.64+-0x38] ;  /* 0xffffc806140a7981 */ /* 0x000ea2000c1e1b00 */
[----:B------:R-:W0:Y:S01]  /*0f50*/  MUFU.RCP64H R7, R17 ;  /* 0x0000001100077308 */ /* 0x000e220000001800 */
[----:B------:R-:W-:Y:S02]  /*0f60*/  IMAD.MOV.U32 R6, RZ, RZ, 0x1 ;  /* 0x00000001ff067424 */ /* 0x000fe400078e00ff */
[----:B------:R1:W-:Y:S04]  /*0f70*/  STG.E.64 desc[UR6][R20.64+-0x40], R8 ;  /* 0xffffc00814007986 */ /* 0x0003e8000c101b06 */
        /* <DEDUP_REMOVED lines=11> */
[----:B-1----:R-:W-:Y:S05]  /*1030*/  @P0 BRA P2, `(.L_x_19) ;  /* 0x0000000000180947 */ /* 0x002fea0001000000 */
[----:B------:R-:W-:Y:S01]  /*1040*/  IMAD.MOV.U32 R12, RZ, RZ, R16 ;  /* 0x000000ffff0c7224 */ /* 0x000fe200078e0010 */
[----:B------:R-:W-:Y:S02]  /*1050*/  MOV R9, R17 ;  /* 0x0000001100097202 */ /* 0x000fe40000000f00 */
[----:B------:R-:W-:-:S07]  /*1060*/  MOV R5, 0x1080 ;  /* 0x0000108000057802 */ /* 0x000fce0000000f00 */
[----:B------:R-:W-:Y:S05]  /*1070*/  CALL.REL.NOINC `($__internal_0_$__cuda_sm20_div_rn_f64_full) ;  /* 0x00000024007c7944 */ /* 0x000fea0003c00000 */
[----:B------:R-:W-:Y:S02]  /*1080*/  IMAD.MOV.U32 R6, RZ, RZ, R8 ;  /* 0x000000ffff067224 */ /* 0x000fe400078e0008 */
[----:B------:R-:W-:-:S07]  /*1090*/  IMAD.MOV.U32 R7, RZ, RZ, R9 ;  /* 0x000000ffff077224 */ /* 0x000fce00078e0009 */
.L_x_19:
        /* <DEDUP_REMOVED lines=17> */
[----:B------:R-:W-:Y:S01]  /*11b0*/  MOV R5, 0x11e0 ;  /* 0x000011e000057802 */ /* 0x000fe20000000f00 */
[----:B------:R-:W-:-:S07]  /*11c0*/  IMAD.MOV.U32 R9, RZ, RZ, R17 ;  /* 0x000000ffff097224 */ /* 0x000fce00078e0011 */
[----:B------:R-:W-:Y:S05]  /*11d0*/  CALL.REL.NOINC `($__internal_0_$__cuda_sm20_div_rn_f64_full) ;  /* 0x0000002400247944 */ /* 0x000fea0003c00000 */
.L_x_20:
        /* <DEDUP_REMOVED lines=20> */
[----:B------:R-:W-:Y:S02]  /*1320*/  IMAD.MOV.U32 R6, RZ, RZ, R8 ;  /* 0x000000ffff067224 */ /* 0x000fe400078e0008 */
[----:B------:R-:W-:-:S07]  /*1330*/  IMAD.MOV.U32 R7, RZ, RZ, R9 ;  /* 0x000000ffff077224 */ /* 0x000fce00078e0009 */
.L_x_21:
[----:B------:R-:W2:Y:S01]  /*1340*/  LDG.E.64 R10, desc[UR6][R20.64+-0x20] ;  /* 0xffffe006140a7981 */ /* 0x000ea2000c1e1b00 */
[----:B------:R-:W0:Y:S01]  /*1350*/  MUFU.RCP64H R9, R17 ;  /* 0x0000001100097308 */ /* 0x000e220000001800 */
[----:B------:R-:W-:Y:S02]  /*1360*/  MOV R8, 0x1 ;  /* 0x0000000100087802 */ /* 0x000fe40000000f00 */
        /* <DEDUP_REMOVED lines=17> */
.L_x_22:
        /* <DEDUP_REMOVED lines=22> */
.L_x_23:
        /* <DEDUP_REMOVED lines=20> */
.L_x_24:
        /* <DEDUP_REMOVED lines=22> */
.L_x_25:
        /* <DEDUP_REMOVED lines=20> */
.L_x_26:
        /* <DEDUP_REMOVED lines=20> */
[----:B------:R-:W-:Y:S01]  /*1b00*/  MOV R6, R8 ;  /* 0x0000000800067202 */ /* 0x000fe20000000f00 */
[----:B------:R-:W-:-:S07]  /*1b10*/  IMAD.MOV.U32 R7, RZ, RZ, R9 ;  /* 0x000000ffff077224 */ /* 0x000fce00078e0009 */
.L_x_27:
        /* <DEDUP_REMOVED lines=20> */
.L_x_28:
        /* <DEDUP_REMOVED lines=22> */
.L_x_29:
        /* <DEDUP_REMOVED lines=16> */
[----:B------:R-:W-:Y:S01]  /*1ec0*/  MOV R12, R16 ;  /* 0x00000010000c7202 */ /* 0x000fe20000000f00 */
[----:B------:R-:W-:Y:S01]  /*1ed0*/  IMAD.MOV.U32 R9, RZ, RZ, R17 ;  /* 0x000000ffff097224 */ /* 0x000fe200078e0011 */
[----:B------:R-:W-:-:S07]  /*1ee0*/  MOV R5, 0x1f00 ;  /* 0x00001f0000057802 */ /* 0x000fce0000000f00 */
[----:B------:R-:W-:Y:S05]  /*1ef0*/  CALL.REL.NOINC `($__internal_0_$__cuda_sm20_div_rn_f64_full) ;  /* 0x0000001400dc7944 */ /* 0x000fea0003c00000 */
.L_x_30:
        /* <DEDUP_REMOVED lines=22> */
.L_x_31:
        /* <DEDUP_REMOVED lines=20> */
.L_x_32:
        /* <DEDUP_REMOVED lines=20> */
[----:B------:R-:W-:Y:S02]  /*22e0*/  IMAD.MOV.U32 R6, RZ, RZ, R8 ;  /* 0x000000ffff067224 */ /* 0x000fe400078e0008 */
[----:B------:R-:W-:-:S07]  /*22f0*/  IMAD.MOV.U32 R7, RZ, RZ, R9 ;  /* 0x000000ffff077224 */ /* 0x000fce00078e0009 */
.L_x_33:
[----:B------:R1:W-:Y:S01]  /*2300*/  STG.E.64 desc[UR6][R20.64+0x38], R6 ;  /* 0x0000380614007986 */ /* 0x0003e2000c101b06 */
[----:B------:R-:W-:-:S05]  /*2310*/  IADD3 R5, P0, PT, R20, 0x80, RZ ;  /* 0x0000008014057810 */ /* 0x000fca0007f1e0ff */
[----:B------:R-:W-:Y:S01]  /*2320*/  IMAD.X R0, RZ, RZ, R21, P0 ;  /* 0x000000ffff007224 */ /* 0x000fe200000e0615 */
[----:B------:R-:W-:Y:S07]  /*2330*/  @P1 BRA `(.L_x_34) ;  /* 0xffffffe800a41947 */ /* 0x000fee000383ffff */
.L_x_17:
[----:B------:R-:W-:-:S13]  /*2340*/  ISETP.NE.AND P0, PT, R25, RZ, PT ;  /* 0x000000ff1900720c */ /* 0x000fda0003f05270 */
[----:B------:R-:W-:Y:S05]  /*2350*/  @!P0 EXIT ;  /* 0x000000000000894d */ /* 0x000fea0003800000 */
[----:B------:R-:W2:Y:S01]  /*2360*/  LDCU UR4, c[0x0][0x394] ;  /* 0x00007280ff0477ac */ /* 0x000ea20008000800 */
[----:B------:R-:W-:Y:S01]  /*2370*/  ISETP.GE.U32.AND P0, PT, R25, 0x8, PT ;  /* 0x000000081900780c */ /* 0x000fe20003f06070 */
[----:B--2---:R-:W-:-:S12]  /*2380*/  ULOP3.LUT UR4, UR4, 0x7, URZ, 0xc0, !UPT ;  /* 0x0000000704047892 */ /* 0x004fd8000f8ec0ff */
[----:B------:R-:W-:Y:S05]  /*2390*/  @!P0 BRA `(.L_x_35) ;  /* 0x0000000800a88947 */ /* 0x000fea0003800000 */
[----:B-1----:R-:W-:-:S05]  /*23a0*/  IMAD.WIDE.U32 R20, R2, 0x8, R14 ;  /* 0x0000000802147825 */ /* 0x002fca00078e000e */
[----:B0-----:R-:W2:Y:S01]  /*23b0*/  LDG.E.64 R10, desc[UR6][R20.64] ;  /* 0x00000006140a7981 */ /* 0x001ea2000c1e1b00 */
[----:B------:R-:W0:Y:S01]  /*23c0*/  MUFU.RCP64H R7, R17 ;  /* 0x0000001100077308 */ /* 0x000e220000001800 */
[----:B------:R-:W-:-:S06]  /*23d0*/  IMAD.MOV.U32 R6, RZ, RZ, 0x1 ;  /* 0x00000001ff067424 */ /* 0x000fcc00078e00ff */
        /* <DEDUP_REMOVED lines=16> */
[----:B------:R-:W-:Y:S02]  /*24e0*/  IMAD.MOV.U32 R6, RZ, RZ, R8 ;  /* 0x000000ffff067224 */ /* 0x000fe400078e0008 */
[----:B------:R-:W-:-:S07]  /*24f0*/  IMAD.MOV.U32 R7, RZ, RZ, R9 ;  /* 0x000000ffff077224 */ /* 0x000fce00078e0009 */
.L_x_36:
        /* <DEDUP_REMOVED lines=20> */
.L_x_37:
        /* <DEDUP_REMOVED lines=22> */
.L_x_38:
        /* <DEDUP_REMOVED lines=20> */
.L_x_39:
        /* <DEDUP_REMOVED lines=22> */
.L_x_40:
        /* <DEDUP_REMOVED lines=20> */
.L_x_41:
        /* <DEDUP_REMOVED lines=22> */
.L_x_42:
        /* <DEDUP_REMOVED lines=20> */
.L_x_43:
[----:B------:R2:W-:Y:S01]  /*2e20*/  STG.E.64 desc[UR6][R20.64+0x38], R8 ;  /* 0x0000380814007986 */ /* 0x0005e2000c101b06 */
[----:B------:R-:W-:-:S07]  /*2e30*/  VIADD R2, R2, 0x8 ;  /* 0x0000000802027836 */ /* 0x000fce0000000000 */
.L_x_35:
[----:B------:R-:W-:-:S13]  /*2e40*/  ISETP.NE.AND P0, PT, RZ, UR4, PT ;  /* 0x00000004ff007c0c */ /* 0x000fda000bf05270 */
[----:B------:R-:W-:Y:S05]  /*2e50*/  @!P0 EXIT ;  /* 0x000000000000894d */ /* 0x000fea0003800000 */
[----:B------:R-:W3:Y:S01]  /*2e60*/  LDCU UR5, c[0x0][0x394] ;  /* 0x00007280ff0577ac */ /* 0x000ee20008000800 */
[----:B------:R-:W-:Y:S02]  /*2e70*/  UISETP.GE.U32.AND UP0, UPT, UR4, 0x4, UPT ;  /* 0x000000040400788c */ /* 0x000fe4000bf06070 */
[----:B---3--:R-:W-:-:S07]  /*2e80*/  ULOP3.LUT UR5, UR5, 0x3, URZ, 0xc0, !UPT ;  /* 0x0000000305057892 */ /* 0x008fce000f8ec0ff */
[----:B------:R-:W-:Y:S05]  /*2e90*/  BRA.U !UP0, `(.L_x_44) ;  /* 0x0000000508587547 */ /* 0x000fea000b800000 */
[----:B------:R-:W-:-:S05]  /*2ea0*/  IMAD.WIDE.U32 R14, R2, 0x8, R14 ;  /* 0x00000008020e7825 */ /* 0x000fca00078e000e */
[----:B0-----:R-:W3:Y:S01]  /*2eb0*/  LDG.E.64 R10, desc[UR6][R14.64] ;  /* 0x000000060e0a7981 */ /* 0x001ee2000c1e1b00 */
[----:B-1----:R-:W2:Y:S01]  /*2ec0*/  MUFU.RCP64H R7, R17 ;  /* 0x0000001100077308 */ /* 0x002ea20000001800 */
[----:B------:R-:W-:-:S06]  /*2ed0*/  IMAD.MOV.U32 R6, RZ, RZ, 0x1 ;  /* 0x00000001ff067424 */ /* 0x000fcc00078e00ff */
[----:B--2---:R-:W-:-:S08]  /*2ee0*/  DFMA R8, R6, -R16, 1 ;  /* 0x3ff000000608742b */ /* 0x004fd00000000810 */
[----:B------:R-:W-:-:S08]  /*2ef0*/  DFMA R8, R8, R8, R8 ;  /* 0x000000080808722b */ /* 0x000fd00000000008 */
[----:B------:R-:W-:-:S08]  /*2f00*/  DFMA R8, R6, R8, R6 ;  /* 0x000000080608722b */ /* 0x000fd00000000006 */
[----:B------:R-:W-:-:S08]  /*2f10*/  DFMA R6, R8, -R16, 1 ;  /* 0x3ff000000806742b */ /* 0x000fd00000000810 */
[----:B------:R-:W-:-:S08]  /*2f20*/  DFMA R12, R8, R6, R8 ;  /* 0x00000006080c722b */ /* 0x000fd00000000008 */
[----:B---3--:R-:W-:Y:S01]  /*2f30*/  DMUL R6, R12, R10 ;  /* 0x0000000a0c067228 */ /* 0x008fe20000000000 */
[----:B------:R-:W-:-:S07]  /*2f40*/  FSETP.GEU.AND P1, PT, |R11|, 6.5827683646048100446e-37, PT ;  /* 0x036000000b00780b */ /* 0x000fce0003f2e200 */
[----:B------:R-:W-:-:S08]  /*2f50*/  DFMA R8, R6, -R16, R10 ;  /* 0x800000100608722b */ /* 0x000fd0000000000a */
[----:B------:R-:W-:-:S10]  /*2f60*/  DFMA R6, R12, R8, R6 ;  /* 0x000000080c06722b */ /* 0x000fd40000000006 */
[----:B------:R-:W-:-:S05]  /*2f70*/  FFMA R0, RZ, R17, R7 ;  /* 0x00000011ff007223 */ /* 0x000fca0000000007 */
[----:B------:R-:W-:-:S13]  /*2f80*/  FSETP.GT.AND P0, PT, |R0|, 1.469367938527859385e-39, PT ;  /* 0x001000000000780b */ /* 0x000fda0003f04200 */
[----:B------:R-:W-:Y:S05]  /*2f90*/  @P0 BRA P1, `(.L_x_45) ;  /* 0x0000000000180947 */ /* 0x000fea0000800000 */
[----:B------:R-:W-:Y:S01]  /*2fa0*/  IMAD.MOV.U32 R12, RZ, RZ, R16 ;  /* 0x000000ffff0c7224 */ /* 0x000fe200078e0010 */
[----:B------:R-:W-:Y:S02]  /*2fb0*/  MOV R9, R17 ;  /* 0x0000001100097202 */ /* 0x000fe40000000f00 */
[----:B------:R-:W-:-:S07]  /*2fc0*/  MOV R5, 0x2fe0 ;  /* 0x00002fe000057802 */ /* 0x000fce0000000f00 */
[----:B------:R-:W-:Y:S05]  /*2fd0*/  CALL.REL.NOINC `($__internal_0_$__cuda_sm20_div_rn_f64_full) ;  /* 0x0000000400a47944 */ /* 0x000fea0003c00000 */
[----:B------:R-:W-:Y:S02]  /*2fe0*/  IMAD.MOV.U32 R6, RZ, RZ, R8 ;  /* 0x000000ffff067224 */ /* 0x000fe400078e0008 */
[----:B------:R-:W-:-:S07]  /*2ff0*/  IMAD.MOV.U32 R7, RZ, RZ, R9 ;  /* 0x000000ffff077224 */ /* 0x000fce00078e0009 */
.L_x_45:
        /* <DEDUP_REMOVED lines=20> */
.L_x_46:
        /* <DEDUP_REMOVED lines=20> */
[----:B------:R-:W-:Y:S01]  /*3280*/  IMAD.MOV.U32 R6, RZ, RZ, R8 ;  /* 0x000000ffff067224 */ /* 0x000fe200078e0008 */
[----:B------:R-:W-:-:S07]  /*3290*/  MOV R7, R9 ;  /* 0x0000000900077202 */ /* 0x000fce0000000f00 */
.L_x_47:
        /* <DEDUP_REMOVED lines=20> */
.L_x_48:
[----:B------:R3:W-:Y:S01]  /*33e0*/  STG.E.64 desc[UR6][R14.64+0x18], R8 ;  /* 0x000018080e007986 */ /* 0x0007e2000c101b06 */
[----:B------:R-:W-:-:S07]  /*33f0*/  VIADD R2, R2, 0x4 ;  /* 0x0000000402027836 */ /* 0x000fce0000000000 */
.L_x_44:
[----:B------:R-:W-:-:S13]  /*3400*/  ISETP.NE.AND P0, PT, RZ, UR5, PT ;  /* 0x00000005ff007c0c */ /* 0x000fda000bf05270 */
[----:B------:R-:W-:Y:S05]  /*3410*/  @!P0 EXIT ;  /* 0x000000000000894d */ /* 0x000fea0003800000 */
[----:B------:R-:W4:Y:S01]  /*3420*/  LDCU.64 UR8, c[0x0][0x380] ;  /* 0x00007000ff0877ac */ /* 0x000f220008000a00 */
[C---:B------:R-:W-:Y:S01]  /*3430*/  SHF.L.U64.HI R5, R4.reuse, 0x3, R3 ;  /* 0x0000000304057819 */ /* 0x040fe20000010203 */
[----:B------:R-:W-:Y:S01]  /*3440*/  IMAD.SHL.U32 R4, R4, 0x8, RZ ;  /* 0x0000000804047824 */ /* 0x000fe200078e00ff */
[----:B------:R-:W-:-:S03]  /*3450*/  UIADD3 UR4, UPT, UPT, -UR5, URZ, URZ ;  /* 0x000000ff05047290 */ /* 0x000fc6000fffe1ff */
[----:B------:R-:W-:-:S03]  /*3460*/  IMAD.WIDE.U32 R2, R2, 0x8, R4 ;  /* 0x0000000802027825 */ /* 0x000fc600078e0004 */
[----:B----4-:R-:W-:-:S04]  /*3470*/  IADD3 R0, P0, PT, R2, UR8, RZ ;  /* 0x0000000802007c10 */ /* 0x010fc8000ff1e0ff */
[----:B-1----:R-:W-:-:S09]  /*3480*/  IADD3.X R7, PT, PT, R3, UR9, RZ, P0, !PT ;  /* 0x0000000903077c10 */ /* 0x002fd200087fe4ff */
.L_x_50:
[----:B-1----:R-:W-:Y:S02]  /*3490*/  IMAD.MOV.U32 R2, RZ, RZ, R0 ;  /* 0x000000ffff027224 */ /* 0x002fe400078e0000 */
[----:B------:R-:W-:-:S05]  /*34a0*/  IMAD.MOV.U32 R3, RZ, RZ, R7 ;  /* 0x000000ffff037224 */ /* 0x000fca00078e0007 */
[----:B0-----:R-:W4:Y:S01]  /*34b0*/  LDG.E.64 R10, desc[UR6][R2.64] ;  /* 0x00000006020a7981 */ /* 0x001f22000c1e1b00 */
[----:B------:R-:W0:Y:S01]  /*34c0*/  MUFU.RCP64H R5, R17 ;  /* 0x0000001100057308 */ /* 0x000e220000001800 */
[----:B------:R-:W-:Y:S01]  /*34d0*/  IMAD.MOV.U32 R4, RZ, RZ, 0x1 ;  /* 0x00000001ff047424 */ /* 0x000fe200078e00ff */
[----:B------:R-:W-:-:S04]  /*34e0*/  UIADD3 UR4, UPT, UPT, UR4, 0x1, URZ ;  /* 0x0000000104047890 */ /* 0x000fc8000fffe0ff */
[----:B------:R-:W-:Y:S01]  /*34f0*/  UISETP.NE.AND UP0, UPT, UR4, URZ, UPT ;  /* 0x000000ff0400728c */ /* 0x000fe2000bf05270 */
[----:B0-----:R-:W-:-:S08]  /*3500*/  DFMA R6, R4, -R16, 1 ;  /* 0x3ff000000406742b */ /* 0x001fd00000000810 */
[----:B------:R-:W-:-:S08]  /*3510*/  DFMA R6, R6, R6, R6 ;  /* 0x000000060606722b */ /* 0x000fd00000000006 */
[----:B------:R-:W-:-:S08]  /*3520*/  DFMA R6, R4, R6, R4 ;  /* 0x000000060406722b */ /* 0x000fd00000000004 */
[----:B------:R-:W-:-:S08]  /*3530*/  DFMA R4, R6, -R16, 1 ;  /* 0x3ff000000604742b */ /* 0x000fd00000000810 */
[----:B--23--:R-:W-:-:S08]  /*3540*/  DFMA R8, R6, R4, R6 ;  /* 0x000000040608722b */ /* 0x00cfd00000000006 */
[----:B----4-:R-:W-:Y:S01]  /*3550*/  DMUL R4, R8, R10 ;  /* 0x0000000a08047228 */ /* 0x010fe20000000000 */
        /* <DEDUP_REMOVED lines=12> */
.L_x_49:
[----:B------:R1:W-:Y:S01]  /*3620*/  STG.E.64 desc[UR6][R2.64], R4 ;  /* 0x0000000402007986 */ /* 0x0003e2000c101b06 */
[----:B------:R-:W-:-:S05]  /*3630*/  IADD3 R0, P0, PT, R2, 0x8, RZ ;  /* 0x0000000802007810 */ /* 0x000fca0007f1e0ff */
[----:B------:R-:W-:Y:S01]  /*3640*/  IMAD.X R7, RZ, RZ, R3, P0 ;  /* 0x000000ffff077224 */ /* 0x000fe200000e0603 */
[----:B------:R-:W-:Y:S07]  /*3650*/  BRA.U UP0, `(.L_x_50) ;  /* 0xfffffffd008c7547 */ /* 0x000fee000b83ffff */
[----:B------:R-:W-:Y:S05]  /*3660*/  EXIT ;  /* 0x000000000000794d */ /* 0x000fea0003800000 */
        .weak           $__internal_0_$__cuda_sm20_div_rn_f64_full
        .type           $__internal_0_$__cuda_sm20_div_rn_f64_full,@function
        .size           $__internal_0_$__cuda_sm20_div_rn_f64_full,(.L_x_57 - $__internal_0_$__cuda_sm20_div_rn_f64_full)
$__internal_0_$__cuda_sm20_div_rn_f64_full:
[C---:B------:R-:W-:Y:S01]  /*3670*/  FSETP.GEU.AND P0, PT, |R9|.reuse, 1.469367938527859385e-39, PT ;  /* 0x001000000900780b */ /* 0x040fe20003f0e200 */
[----:B------:R-:W-:Y:S01]  /*3680*/  IMAD.MOV.U32 R8, RZ, RZ, R12 ;  /* 0x000000ffff087224 */ /* 0x000fe200078e000c */
[----:B------:R-:W-:Y:S01]  /*3690*/  LOP3.LUT R0, R9, 0x7ff00000, RZ, 0xc0, !PT ;  /* 0x7ff0000009007812 */ /* 0x000fe200078ec0ff */
[----:B------:R-:W-:Y:S01]  /*36a0*/  IMAD.MOV.U32 R18, RZ, RZ, 0x1ca00000 ;  /* 0x1ca00000ff127424 */ /* 0x000fe200078e00ff */
[----:B------:R-:W-:Y:S02]  /*36b0*/  LOP3.LUT R22, R11, 0x7ff00000, RZ, 0xc0, !PT ;  /* 0x7ff000000b167812 */ /* 0x000fe400078ec0ff */
[----:B------:R-:W-:Y:S02]  /*36c0*/  LOP3.LUT R13, R9, 0x800fffff, RZ, 0xc0, !PT ;  /* 0x800fffff090d7812 */ /* 0x000fe400078ec0ff */
[----:B------:R-:W-:Y:S02]  /*36d0*/  ISETP.GE.U32.AND P2, PT, R22, R0, PT ;  /* 0x000000001600720c */ /* 0x000fe40003f46070 */
[----:B------:R-:W-:-:S02]  /*36e0*/  LOP3.LUT R13, R13, 0x3ff00000, RZ, 0xfc, !PT ;  /* 0x3ff000000d0d7812 */ /* 0x000fc400078efcff */
[----:B------:R-:W-:Y:S01]  /*36f0*/  SEL R6, R18, 0x63400000, !P2 ;  /* 0x6340000012067807 */ /* 0x000fe20005000000 */
[----:B------:R-:W-:Y:S01]  /*3700*/  @!P0 DMUL R12, R8, 8.98846567431157953865e+307 ;  /* 0x7fe00000080c8828 */ /* 0x000fe20000000000 */
[----:B------:R-:W-:Y:S02]  /*3710*/  FSETP.GEU.AND P2, PT, |R11|, 1.469367938527859385e-39, PT ;  /* 0x001000000b00780b */ /* 0x000fe40003f4e200 */
[----:B------:R-:W-:Y:S01]  /*3720*/  LOP3.LUT R7, R6, 0x800fffff, R11, 0xf8, !PT ;  /* 0x800fffff06077812 */ /* 0x000fe200078ef80b */
[----:B------:R-:W-:Y:S02]  /*3730*/  IMAD.MOV.U32 R6, RZ, RZ, R10 ;  /* 0x000000ffff067224 */ /* 0x000fe400078e000a */
[----:B------:R0:W1:Y:S08]  /*3740*/  MUFU.RCP64H R19, R13 ;  /* 0x0000000d00137308 */ /* 0x0000700000001800 */
[----:B------:R-:W-:Y:S05]  /*3750*/  @P2 BRA `(.L_x_51) ;  /* 0x0000000000202947 */ /* 0x000fea0003800000 */
[----:B------:R-:W-:-:S04]  /*3760*/  LOP3.LUT R23, R9, 0x7ff00000, RZ, 0xc0, !PT ;  /* 0x7ff0000009177812 */ /* 0x000fc800078ec0ff */
[----:B------:R-:W-:-:S04]  /*3770*/  ISETP.GE.U32.AND P2, PT, R22, R23, PT ;  /* 0x000000171600720c */ /* 0x000fc80003f46070 */
[----:B------:R-:W-:-:S04]  /*3780*/  SEL R22, R18, 0x63400000, !P2 ;  /* 0x6340000012167807 */ /* 0x000fc80005000000 */
[----:B------:R-:W-:-:S04]  /*3790*/  LOP3.LUT R22, R22, 0x80000000, R11, 0xf8, !PT ;  /* 0x8000000016167812 */ /* 0x000fc800078ef80b */
[----:B------:R-:W-:Y:S01]  /*37a0*/  LOP3.LUT R23, R22, 0x100000, RZ, 0xfc, !PT ;  /* 0x0010000016177812 */ /* 0x000fe200078efcff */
[----:B------:R-:W-:-:S06]  /*37b0*/  IMAD.MOV.U32 R22, RZ, RZ, RZ ;  /* 0x000000ffff167224 */ /* 0x000fcc00078e00ff */
[----:B------:R-:W-:-:S10]  /*37c0*/  DFMA R6, R6, 2, -R22 ;  /* 0x400000000606782b */ /* 0x000fd40000000816 */
[----:B------:R-:W-:-:S07]  /*37d0*/  LOP3.LUT R22, R7, 0x7ff00000, RZ, 0xc0, !PT ;  /* 0x7ff0000007167812 */ /* 0x000fce00078ec0ff */
.L_x_51:
[----:B------:R-:W-:Y:S01]  /*37e0*/  IMAD.MOV.U32 R18, RZ, RZ, 0x1 ;  /* 0x00000001ff127424 */ /* 0x000fe200078e00ff */
[----:B------:R-:W-:Y:S01]  /*37f0*/  @!P0 LOP3.LUT R0, R13, 0x7ff00000, RZ, 0xc0, !PT ;  /* 0x7ff000000d008812 */ /* 0x000fe200078ec0ff */
[----:B------:R-:W-:-:S04]  /*3800*/  VIADD R23, R22, 0xffffffff ;  /* 0xffffffff16177836 */ /* 0x000fc80000000000 */
[----:B-1----:R-:W-:Y:S01]  /*3810*/  DFMA R26, R18, -R12, 1 ;  /* 0x3ff00000121a742b */ /* 0x002fe2000000080c */
[----:B------:R-:W-:Y:S02]  /*3820*/  ISETP.GT.U32.AND P0, PT, R23, 0x7feffffe, PT ;  /* 0x7feffffe1700780c */ /* 0x000fe40003f04070 */
[----:B------:R-:W-:-:S04]  /*3830*/  IADD3 R23, PT, PT, R0, -0x1, RZ ;  /* 0xffffffff00177810 */ /* 0x000fc80007ffe0ff */
[----:B------:R-:W-:Y:S01]  /*3840*/  ISETP.GT.U32.OR P0, PT, R23, 0x7feffffe, P0 ;  /* 0x7feffffe1700780c */ /* 0x000fe20000704470 */
[----:B------:R-:W-:-:S08]  /*3850*/  DFMA R26, R26, R26, R26 ;  /* 0x0000001a1a1a722b */ /* 0x000fd0000000001a */
[----:B------:R-:W-:-:S08]  /*3860*/  DFMA R18, R18, R26, R18 ;  /* 0x0000001a1212722b */ /* 0x000fd00000000012 */
[----:B------:R-:W-:-:S08]  /*3870*/  DFMA R28, R18, -R12, 1 ;  /* 0x3ff00000121c742b */ /* 0x000fd0000000080c */
[----:B------:R-:W-:-:S08]  /*3880*/  DFMA R28, R18, R28, R18 ;  /* 0x0000001c121c722b */ /* 0x000fd00000000012 */
[----:B------:R-:W-:-:S08]  /*3890*/  DMUL R26, R28, R6 ;  /* 0x000000061c1a7228 */ /* 0x000fd00000000000 */
[----:B------:R-:W-:-:S08]  /*38a0*/  DFMA R18, R26, -R12, R6 ;  /* 0x8000000c1a12722b */ /* 0x000fd00000000006 */
[----:B------:R-:W-:Y:S01]  /*38b0*/  DFMA R18, R28, R18, R26 ;  /* 0x000000121c12722b */ /* 0x000fe2000000001a */
[----:B------:R-:W-:Y:S10]  /*38c0*/  @P0 BRA `(.L_x_52) ;  /* 0x0000000000740947 */ /* 0x000ff40003800000 */
[----:B------:R-:W-:Y:S01]  /*38d0*/  LOP3.LUT R10, R11, 0x7ff00000, RZ, 0xc0, !PT ;  /* 0x7ff000000b0a7812 */ /* 0x000fe200078ec0ff */
[----:B------:R-:W-:Y:S01]  /*38e0*/  IMAD.MOV.U32 R11, RZ, RZ, 0x1ca00000 ;  /* 0x1ca00000ff0b7424 */ /* 0x000fe200078e00ff */
[----:B------:R-:W-:-:S04]  /*38f0*/  LOP3.LUT R0, R9, 0x7ff00000, RZ, 0xc0, !PT ;  /* 0x7ff0000009007812 */ /* 0x000fc800078ec0ff */
[CC--:B------:R-:W-:Y:S02]  /*3900*/  VIADDMNMX R22, R10.reuse, -R0.reuse, 0xb9600000, !PT ;  /* 0xb96000000a167446 */ /* 0x0c0fe40007800900 */
[----:B------:R-:W-:Y:S01]  /*3910*/  ISETP.GE.U32.AND P0, PT, R10, R0, PT ;  /* 0x000000000a00720c */ /* 0x000fe20003f06070 */
[----:B------:R-:W-:Y:S01]  /*3920*/  IMAD.MOV.U32 R10, RZ, RZ, RZ ;  /* 0x000000ffff0a7224 */ /* 0x000fe200078e00ff */
[----:B------:R-:W-:Y:S02]  /*3930*/  VIMNMX R0, PT, PT, R22, 0x46a00000, PT ;  /* 0x46a0000016007848 */ /* 0x000fe40003fe0100 */
[----:B------:R-:W-:-:S05]  /*3940*/  SEL R11, R11, 0x63400000, !P0 ;  /* 0x634000000b0b7807 */ /* 0x000fca0004000000 */
[----:B------:R-:W-:-:S04]  /*3950*/  IMAD.IADD R0, R0, 0x1, -R11 ;  /* 0x0000000100007824 */ /* 0x000fc800078e0a0b */
[----:B------:R-:W-:-:S06]  /*3960*/  VIADD R11, R0, 0x7fe00000 ;  /* 0x7fe00000000b7836 */ /* 0x000fcc0000000000 */
[----:B------:R-:W-:-:S10]  /*3970*/  DMUL R26, R18, R10 ;  /* 0x0000000a121a7228 */ /* 0x000fd40000000000 */
[----:B------:R-:W-:-:S13]  /*3980*/  FSETP.GTU.AND P0, PT, |R27|, 1.469367938527859385e-39, PT ;  /* 0x001000001b00780b */ /* 0x000fda0003f0c200 */
[----:B------:R-:W-:Y:S05]  /*3990*/  @P0 BRA `(.L_x_53) ;  /* 0x0000000000940947 */ /* 0x000fea0003800000 */
[----:B------:R-:W-:Y:S01]  /*39a0*/  DFMA R6, R18, -R12, R6 ;  /* 0x8000000c1206722b */ /* 0x000fe20000000006 */
[----:B------:R-:W-:-:S09]  /*39b0*/  IMAD.MOV.U32 R10, RZ, RZ, RZ ;  /* 0x000000ffff0a7224 */ /* 0x000fd200078e00ff */
[C---:B------:R-:W-:Y:S02]  /*39c0*/  FSETP.NEU.AND P0, PT, R7.reuse, RZ, PT ;  /* 0x000000ff0700720b */ /* 0x040fe40003f0d000 */
[----:B------:R-:W-:-:S04]  /*39d0*/  LOP3.LUT R8, R7, 0x80000000, R9, 0x48, !PT ;  /* 0x8000000007087812 */ /* 0x000fc800078e4809 */
[----:B------:R-:W-:-:S07]  /*39e0*/  LOP3.LUT R11, R8, R11, RZ, 0xfc, !PT ;  /* 0x0000000b080b7212 */ /* 0x000fce00078efcff */
[----:B------:R-:W-:Y:S05]  /*39f0*/  @!P0 BRA `(.L_x_53) ;  /* 0x00000000007c8947 */ /* 0x000fea0003800000 */
[----:B------:R-:W-:Y:S01]  /*3a00*/  IMAD.MOV R7, RZ, RZ, -R0 ;  /* 0x000000ffff077224 */ /* 0x000fe200078e0a00 */
[----:B------:R-:W-:Y:S01]  /*3a10*/  DMUL.RP R10, R18, R10 ;  /* 0x0000000a120a7228 */ /* 0x000fe20000008000 */
[----:B------:R-:W-:-:S06]  /*3a20*/  IMAD.MOV.U32 R6, RZ, RZ, RZ ;  /* 0x000000ffff067224 */ /* 0x000fcc00078e00ff */
[----:B------:R-:W-:-:S06]  /*3a30*/  DFMA R6, R26, -R6, R18 ;  /* 0x800000061a06722b */ /* 0x000fcc0000000012 */
[----:B------:R-:W-:-:S04]  /*3a40*/  IADD3 R6, PT, PT, -R0, -0x43300000, RZ ;  /* 0xbcd0000000067810 */ /* 0x000fc80007ffe1ff */
[----:B------:R-:W-:Y:S02]  /*3a50*/  FSETP.NEU.AND P0, PT, |R7|, R6, PT ;  /* 0x000000060700720b */ /* 0x000fe40003f0d200 */
[----:B------:R-:W-:Y:S02]  /*3a60*/  LOP3.LUT R7, R11, R8, RZ, 0x3c, !PT ;  /* 0x000000080b077212 */ /* 0x000fe400078e3cff */
[----:B------:R-:W-:Y:S02]  /*3a70*/  FSEL R26, R10, R26, !P0 ;  /* 0x0000001a0a1a7208 */ /* 0x000fe40004000000 */
[----:B------:R-:W-:Y:S01]  /*3a80*/  FSEL R27, R7, R27, !P0 ;  /* 0x0000001b071b7208 */ /* 0x000fe20004000000 */
[----:B------:R-:W-:Y:S06]  /*3a90*/  BRA `(.L_x_53) ;  /* 0x0000000000547947 */ /* 0x000fec0003800000 */
.L_x_52:
[----:B------:R-:W-:-:S14]  /*3aa0*/  DSETP.NAN.AND P0, PT, R10, R10, PT ;  /* 0x0000000a0a00722a */ /* 0x000fdc0003f08000 */
[----:B------:R-:W-:Y:S05]  /*3ab0*/  @P0 BRA `(.L_x_54) ;  /* 0x0000000000440947 */ /* 0x000fea0003800000 */
[----:B------:R-:W-:-:S14]  /*3ac0*/  DSETP.NAN.AND P0, PT, R8, R8, PT ;  /* 0x000000080800722a */ /* 0x000fdc0003f08000 */
[----:B------:R-:W-:Y:S05]  /*3ad0*/  @P0 BRA `(.L_x_55) ;  /* 0x0000000000300947 */ /* 0x000fea0003800000 */
[----:B------:R-:W-:Y:S01]  /*3ae0*/  ISETP.NE.AND P0, PT, R22, R0, PT ;  /* 0x000000001600720c */ /* 0x000fe20003f05270 */
[----:B------:R-:W-:Y:S02]  /*3af0*/  IMAD.MOV.U32 R26, RZ, RZ, 0x0 ;  /* 0x00000000ff1a7424 */ /* 0x000fe400078e00ff */
[----:B------:R-:W-:-:S10]  /*3b00*/  IMAD.MOV.U32 R27, RZ, RZ, -0x80000 ;  /* 0xfff80000ff1b7424 */ /* 0x000fd400078e00ff */
[----:B------:R-:W-:Y:S05]  /*3b10*/  @!P0 BRA `(.L_x_53) ;  /* 0x0000000000348947 */ /* 0x000fea0003800000 */
[----:B------:R-:W-:Y:S02]  /*3b20*/  ISETP.NE.AND P0, PT, R22, 0x7ff00000, PT ;  /* 0x7ff000001600780c */ /* 0x000fe40003f05270 */
[----:B------:R-:W-:Y:S02]  /*3b30*/  LOP3.LUT R27, R11, 0x80000000, R9, 0x48, !PT ;  /* 0x800000000b1b7812 */ /* 0x000fe400078e4809 */
[----:B------:R-:W-:-:S13]  /*3b40*/  ISETP.EQ.OR P0, PT, R0, RZ, !P0 ;  /* 0x000000ff0000720c */ /* 0x000fda0004702670 */
[----:B------:R-:W-:Y:S02]  /*3b50*/  @P0 LOP3.LUT R0, R27, 0x7ff00000, RZ, 0xfc, !PT ;  /* 0x7ff000001b000812 */ /* 0x000fe400078efcff */
[----:B------:R-:W-:Y:S01]  /*3b60*/  @!P0 MOV R26, RZ ;  /* 0x000000ff001a8202 */ /* 0x000fe20000000f00 */
[----:B------:R-:W-:Y:S02]  /*3b70*/  @P0 IMAD.MOV.U32 R26, RZ, RZ, RZ ;  /* 0x000000ffff1a0224 */ /* 0x000fe400078e00ff */
[----:B------:R-:W-:Y:S01]  /*3b80*/  @P0 IMAD.MOV.U32 R27, RZ, RZ, R0 ;  /* 0x000000ffff1b0224 */ /* 0x000fe200078e0000 */
[----:B------:R-:W-:Y:S06]  /*3b90*/  BRA `(.L_x_53) ;  /* 0x0000000000147947 */ /* 0x000fec0003800000 */
.L_x_55:
[----:B------:R-:W-:Y:S01]  /*3ba0*/  LOP3.LUT R27, R9, 0x80000, RZ, 0xfc, !PT ;  /* 0x00080000091b7812 */ /* 0x000fe200078efcff */
[----:B------:R-:W-:Y:S01]  /*3bb0*/  IMAD.MOV.U32 R26, RZ, RZ, R8 ;  /* 0x000000ffff1a7224 */ /* 0x000fe200078e0008 */
[----:B------:R-:W-:Y:S06]  /*3bc0*/  BRA `(.L_x_53) ;  /* 0x0000000000087947 */ /* 0x000fec0003800000 */
.L_x_54:
[----:B------:R-:W-:Y:S01]  /*3bd0*/  LOP3.LUT R27, R11, 0x80000, RZ, 0xfc, !PT ;  /* 0x000800000b1b7812 */ /* 0x000fe200078efcff */
[----:B------:R-:W-:-:S07]  /*3be0*/  IMAD.MOV.U32 R26, RZ, RZ, R10 ;  /* 0x000000ffff1a7224 */ /* 0x000fce00078e000a */
.L_x_53:
[----:B------:R-:W-:Y:S02]  /*3bf0*/  IMAD.MOV.U32 R6, RZ, RZ, R5 ;  /* 0x000000ffff067224 */ /* 0x000fe400078e0005 */
[----:B------:R-:W-:Y:S02]  /*3c00*/  IMAD.MOV.U32 R7, RZ, RZ, 0x0 ;  /* 0x00000000ff077424 */ /* 0x000fe400078e00ff */
[----:B------:R-:W-:Y:S02]  /*3c10*/  IMAD.MOV.U32 R8, RZ, RZ, R26 ;  /* 0x000000ffff087224 */ /* 0x000fe400078e001a */
[----:B------:R-:W-:Y:S01]  /*3c20*/  IMAD.MOV.U32 R9, RZ, RZ, R27 ;  /* 0x000000ffff097224 */ /* 0x000fe200078e001b */
[----:B0-----:R-:W-:Y:S06]  /*3c30*/  RET.REL.NODEC R6 `(softmax_rows) ;  /* 0xffffffc006f07950 */ /* 0x001fec0003c3ffff */
.L_x_56:
        /* <DEDUP_REMOVED lines=12> */
.L_x_57:


//--------------------- .nv.global.init           --------------------------
	.section	.nv.global.init,"aw",@progbits
	.align	4
.nv.global.init:
	.type		mrg32k3aM1SubSeq,@object
	.size		mrg32k3aM1SubSeq,(mrg32k3aM2SubSeq - mrg32k3aM1SubSeq)
mrg32k3aM1SubSeq:
        /*0000*/ 	.byte	0x0b, 0xcc, 0xee, 0x04, 0x73, 0x29, 0x8b, 0x6f, 0xf6, 0x53, 0x03, 0xf6, 0x23, 0xf6, 0xea, 0xda
        /* <DEDUP_REMOVED lines=125> */
	.type		mrg32k3aM2SubSeq,@object
	.size		mrg32k3aM2SubSeq,(mrg32k3aM1 - mrg32k3aM2SubSeq)
mrg32k3aM2SubSeq:
        /* <DEDUP_REMOVED lines=126> */
	.type		mrg32k3aM1,@object
	.size		mrg32k3aM1,(mrg32k3aM1Seq - mrg32k3aM1)
mrg32k3aM1:
        /* <DEDUP_REMOVED lines=144> */
	.type		mrg32k3aM1Seq,@object
	.size		mrg32k3aM1Seq,(mrg32k3aM2 - mrg32k3aM1Seq)
mrg32k3aM1Seq:
        /* <DEDUP_REMOVED lines=144> */
	.type		mrg32k3aM2,@object
	.size		mrg32k3aM2,(mrg32k3aM2Seq - mrg32k3aM2)
mrg32k3aM2:
        /* <DEDUP_REMOVED lines=144> */
	.type		mrg32k3aM2Seq,@object
	.size		mrg32k3aM2Seq,(precalc_xorwow_matrix - mrg32k3aM2Seq)
mrg32k3aM2Seq:
        /* <DEDUP_REMOVED lines=144> */
	.type		precalc_xorwow_matrix,@object
	.size		precalc_xorwow_matrix,(precalc_xorwow_offset_matrix - precalc_xorwow_matrix)
precalc_xorwow_matrix:
        /* <DEDUP_REMOVED lines=6400> */
	.type		precalc_xorwow_offset_matrix,@object
	.size		precalc_xorwow_offset_matrix,(.L_1 - precalc_xorwow_offset_matrix)
precalc_xorwow_offset_matrix:
        /* <DEDUP_REMOVED lines=6400> */
.L_1:


//--------------------- .nv.shared.reserved.0     --------------------------
	.section	.nv.shared.reserved.0,"aw",@nobits
	.weak		__nv_reservedSMEM_offset_0_alias
	.size		__nv_reservedSMEM_offset_0_alias, 0, 64
	.other		__nv_reservedSMEM_offset_0_alias,@"STO_CUDA_RESERVED_SHARED STV_DEFAULT"
__nv_reservedSMEM_offset_0_alias:
	.zero		0
	.zero		64


//--------------------- .nv.constant0.gather_rows --------------------------
	.section	.nv.constant0.gather_rows,"a",@progbits
	.sectionflags	@""
	.align	4
.nv.constant0.gather_rows:
	.zero		928


//--------------------- .nv.constant0.dropout     --------------------------
	.section	.nv.constant0.dropout,"a",@progbits
	.sectionflags	@""
	.align	4
.nv.constant0.dropout:
	.zero		936


//--------------------- .nv.constant0.softmax_rows --------------------------
	.section	.nv.constant0.softmax_rows,"a",@progbits
	.sectionflags	@""
	.align	4
.nv.constant0.softmax_rows:
	.zero		920


//--------------------- SYMBOLS --------------------------

	.type		.nv.reservedSmem.offset0,@object
	.size		.nv.reservedSmem.offset0,0x4
